// auto-generated by cutlass_sweep.gemm — config: {"arch": "sm_90", "cluster_m": 1, "cluster_n": 1, "dtype": "fp32", "dtype_b": "fp32", "layout": "nt", "stages": 0, "tile_k": 128, "tile_m": 128, "tile_n": 64}
#include "cutlass/cutlass.h"
#include "cutlass/gemm/collective/collective_builder.hpp"
#include "cutlass/gemm/device/gemm_universal_adapter.h"
#include "cutlass/gemm/kernel/gemm_universal.hpp"
#include "cutlass/epilogue/collective/collective_builder.hpp"

using ElemA = float;
using ElemB = float;
using ElemCD = float;
using Acc  = float;
using TileShape    = cute::Shape<cute::_128, cute::_64, cute::_128>;
using ClusterShape = cute::Shape<cute::_1, cute::_1, cute::_1>;

using CollectiveEpilogue = typename cutlass::epilogue::collective::CollectiveBuilder<
    cutlass::arch::Sm90, cutlass::arch::OpClassTensorOp,
    TileShape, ClusterShape,
    cutlass::epilogue::collective::EpilogueTileAuto,
    Acc, Acc,
    ElemCD, cutlass::layout::RowMajor, 128 / cutlass::sizeof_bits<ElemCD>::value,
    ElemCD, cutlass::layout::RowMajor, 128 / cutlass::sizeof_bits<ElemCD>::value,
    cutlass::epilogue::collective::EpilogueScheduleAuto
  >::CollectiveOp;

using CollectiveMainloop = typename cutlass::gemm::collective::CollectiveBuilder<
    cutlass::arch::Sm90, cutlass::arch::OpClassTensorOp,
    ElemA, cutlass::layout::RowMajor, 128 / cutlass::sizeof_bits<ElemA>::value,
    ElemB, cutlass::layout::ColumnMajor, 128 / cutlass::sizeof_bits<ElemB>::value,
    Acc,
    TileShape, ClusterShape,
    cutlass::gemm::collective::StageCountAutoCarveout<static_cast<int>(sizeof(typename CollectiveEpilogue::SharedStorage))>,
    cutlass::gemm::collective::KernelScheduleAuto
  >::CollectiveOp;

using GemmKernel = cutlass::gemm::kernel::GemmUniversal<
    cute::Shape<int,int,int,int>,
    CollectiveMainloop,
    CollectiveEpilogue
>;
using Gemm = cutlass::gemm::device::GemmUniversalAdapter<GemmKernel>;

// Force the device kernel symbol into the cubin without needing a host main.
auto* _anchor = &cutlass::device_kernel<GemmKernel>;


// ===== COMPILED SASS (sm_90a) =====

	.target	sm_90a

	.elftype	@"ET_EXEC"


//--------------------- .note.nv.tkinfo           --------------------------
	.section	.note.nv.tkinfo,"",@"SHT_NOTE"
	.sectionflags	@"SHF_NOTE_NV_TKINFO"
	.tkinfo
        /*0018*/ 	.word	0x00000002
        /*0030*/ 	.string	""
        /*0030*/ 	.string	"ptxas"
        /*0030*/ 	.string	"Cuda compilation tools, release 13.0, V13.0.88"
        /*0030*/ 	.string	"Build cuda_13.0.r13.0/compiler.36424714_0"
        /*0030*/ 	.string	"-arch sm_90a -m 64 "



//--------------------- .note.nv.cuinfo           --------------------------
	.section	.note.nv.cuinfo,"",@"SHT_NOTE"
	.sectionflags	@"SHF_NOTE_NV_CUINFO"
        /*0018*/ 	.short	0x0002
        /*001a*/ 	.short	0x005a
        /*001c*/ 	.short	0x0082
	.zero		2


//--------------------- .nv.info                  --------------------------
	.section	.nv.info,"",@"SHT_CUDA_INFO"
	.align	4


	//----- nvinfo : EIATTR_REGCOUNT
	.align		4
        /*0000*/ 	.byte	0x04, 0x2f
        /*0002*/ 	.short	(.L_15 - .L_14)
	.align		4
.L_14:
        /*0004*/ 	.word	index@(_ZN7cutlass13device_kernelINS_4gemm6kernel13GemmUniversalIN4cute5tupleIJiiiiEEENS1_10collective13CollectiveMmaINS1_34MainloopSm90TmaGmmaWarpSpecializedILi2ENS5_IJNS4_1CILi1EEESB_SB_EEENS1_35KernelTmaWarpSpecializedCooperativeEEENS5_IJNSA_ILi128EEENSA_ILi64EEESF_EEEfNS5_IJlSB_lEEEfSI_NS4_8TiledMMAINS4_8MMA_AtomIJNS4_4SM904GMMA29MMA_64x64x8_F32TF32TF32_SS_TNILNSM_7ScaleInE1ELSO_1EEEEEENS4_6LayoutINS5_IJNSA_ILi2EEESB_SB_EEENS5_IJSB_NSA_ILi0EEESU_EEEEENS5_IJNS4_10UnderscoreESX_SX_EEEEENS4_13SM90_TMA_LOADENS4_14ComposedLayoutINS4_7SwizzleILi3ELi4ELi3EEENS4_18smem_ptr_flag_bitsILi32EEENSR_INS5_IJNSA_ILi8EEENSA_ILi32EEEEEENS5_IJS17_SB_EEEEEEEvNS4_8identityES10_S1B_vS1C_EENS_8epilogue10collective6detail29Sm90TmaWarpSpecializedAdapterINS1F_15DefaultEpilogueIfSI_SI_NS1E_6thread17LinearCombinationIfLi1EffLNS1J_9ScaleType4KindE0ELNS_15FloatRoundStyleE2EfEENS1_15EpilogueDefaultEEEEEvvEEEEvNT_6ParamsE)
        /*0008*/ 	.word	0x000000a8


	//----- nvinfo : EIATTR_FRAME_SIZE
	.align		4
.L_15:
        /*000c*/ 	.byte	0x04, 0x11
        /*000e*/ 	.short	(.L_17 - .L_16)
	.align		4
.L_16:
        /*0010*/ 	.word	index@(_ZN7cutlass13device_kernelINS_4gemm6kernel13GemmUniversalIN4cute5tupleIJiiiiEEENS1_10collective13CollectiveMmaINS1_34MainloopSm90TmaGmmaWarpSpecializedILi2ENS5_IJNS4_1CILi1EEESB_SB_EEENS1_35KernelTmaWarpSpecializedCooperativeEEENS5_IJNSA_ILi128EEENSA_ILi64EEESF_EEEfNS5_IJlSB_lEEEfSI_NS4_8TiledMMAINS4_8MMA_AtomIJNS4_4SM904GMMA29MMA_64x64x8_F32TF32TF32_SS_TNILNSM_7ScaleInE1ELSO_1EEEEEENS4_6LayoutINS5_IJNSA_ILi2EEESB_SB_EEENS5_IJSB_NSA_ILi0EEESU_EEEEENS5_IJNS4_10UnderscoreESX_SX_EEEEENS4_13SM90_TMA_LOADENS4_14ComposedLayoutINS4_7SwizzleILi3ELi4ELi3EEENS4_18smem_ptr_flag_bitsILi32EEENSR_INS5_IJNSA_ILi8EEENSA_ILi32EEEEEENS5_IJS17_SB_EEEEEEEvNS4_8identityES10_S1B_vS1C_EENS_8epilogue10collective6detail29Sm90TmaWarpSpecializedAdapterINS1F_15DefaultEpilogueIfSI_SI_NS1E_6thread17LinearCombinationIfLi1EffLNS1J_9ScaleType4KindE0ELNS_15FloatRoundStyleE2EfEENS1_15EpilogueDefaultEEEEEvvEEEEvNT_6ParamsE)
        /*0014*/ 	.word	0x00000000


	//----- nvinfo : EIATTR_MIN_STACK_SIZE
	.align		4
.L_17:
        /*0018*/ 	.byte	0x04, 0x12
        /*001a*/ 	.short	(.L_19 - .L_18)
	.align		4
.L_18:
        /*001c*/ 	.word	index@(_ZN7cutlass13device_kernelINS_4gemm6kernel13GemmUniversalIN4cute5tupleIJiiiiEEENS1_10collective13CollectiveMmaINS1_34MainloopSm90TmaGmmaWarpSpecializedILi2ENS5_IJNS4_1CILi1EEESB_SB_EEENS1_35KernelTmaWarpSpecializedCooperativeEEENS5_IJNSA_ILi128EEENSA_ILi64EEESF_EEEfNS5_IJlSB_lEEEfSI_NS4_8TiledMMAINS4_8MMA_AtomIJNS4_4SM904GMMA29MMA_64x64x8_F32TF32TF32_SS_TNILNSM_7ScaleInE1ELSO_1EEEEEENS4_6LayoutINS5_IJNSA_ILi2EEESB_SB_EEENS5_IJSB_NSA_ILi0EEESU_EEEEENS5_IJNS4_10UnderscoreESX_SX_EEEEENS4_13SM90_TMA_LOADENS4_14ComposedLayoutINS4_7SwizzleILi3ELi4ELi3EEENS4_18smem_ptr_flag_bitsILi32EEENSR_INS5_IJNSA_ILi8EEENSA_ILi32EEEEEENS5_IJS17_SB_EEEEEEEvNS4_8identityES10_S1B_vS1C_EENS_8epilogue10collective6detail29Sm90TmaWarpSpecializedAdapterINS1F_15DefaultEpilogueIfSI_SI_NS1E_6thread17LinearCombinationIfLi1EffLNS1J_9ScaleType4KindE0ELNS_15FloatRoundStyleE2EfEENS1_15EpilogueDefaultEEEEEvvEEEEvNT_6ParamsE)
        /*0020*/ 	.word	0x00000000
.L_19:


//--------------------- .nv.compat                --------------------------
	.section	.nv.compat,"",@"SHT_CUDA_COMPAT_INFO"
	.align	4
        /*0000*/ 	.byte	0x02, 0x09, 0x01, 0x00, 0x02, 0x02, 0x04, 0x00, 0x02, 0x05, 0x05, 0x00, 0x03, 0x07, 0x01, 0x01
        /*0010*/ 	.byte	0x02, 0x03, 0x01, 0x00, 0x02, 0x06, 0x01, 0x00, 0x04, 0x0b, 0x08, 0x00, 0x00, 0x00, 0x00, 0x00
        /*0020*/ 	.byte	0x00, 0x00, 0x00, 0x00


//--------------------- .nv.info._ZN7cutlass13device_kernelINS_4gemm6kernel13GemmUniversalIN4cute5tupleIJiiiiEEENS1_10collective13CollectiveMmaINS1_34MainloopSm90TmaGmmaWarpSpecializedILi2ENS5_IJNS4_1CILi1EEESB_SB_EEENS1_35KernelTmaWarpSpecializedCooperativeEEENS5_IJNSA_ILi128EEENSA_ILi64EEESF_EEEfNS5_IJlSB_lEEEfSI_NS4_8TiledMMAINS4_8MMA_AtomIJNS4_4SM904GMMA29MMA_64x64x8_F32TF32TF32_SS_TNILNSM_7ScaleInE1ELSO_1EEEEEENS4_6LayoutINS5_IJNSA_ILi2EEESB_SB_EEENS5_IJSB_NSA_ILi0EEESU_EEEEENS5_IJNS4_10UnderscoreESX_SX_EEEEENS4_13SM90_TMA_LOADENS4_14ComposedLayoutINS4_7SwizzleILi3ELi4ELi3EEENS4_18smem_ptr_flag_bitsILi32EEENSR_INS5_IJNSA_ILi8EEENSA_ILi32EEEEEENS5_IJS17_SB_EEEEEEEvNS4_8identityES10_S1B_vS1C_EENS_8epilogue10collective6detail29Sm90TmaWarpSpecializedAdapterINS1F_15DefaultEpilogueIfSI_SI_NS1E_6thread17LinearCombinationIfLi1EffLNS1J_9ScaleType4KindE0ELNS_15FloatRoundStyleE2EfEENS1_15EpilogueDefaultEEEEEvvEEEEvNT_6ParamsE --------------------------
	.section	.nv.info._ZN7cutlass13device_kernelINS_4gemm6kernel13GemmUniversalIN4cute5tupleIJiiiiEEENS1_10collective13CollectiveMmaINS1_34MainloopSm90TmaGmmaWarpSpecializedILi2ENS5_IJNS4_1CILi1EEESB_SB_EEENS1_35KernelTmaWarpSpecializedCooperativeEEENS5_IJNSA_ILi128EEENSA_ILi64EEESF_EEEfNS5_IJlSB_lEEEfSI_NS4_8TiledMMAINS4_8MMA_AtomIJNS4_4SM904GMMA29MMA_64x64x8_F32TF32TF32_SS_TNILNSM_7ScaleInE1ELSO_1EEEEEENS4_6LayoutINS5_IJNSA_ILi2EEESB_SB_EEENS5_IJSB_NSA_ILi0EEESU_EEEEENS5_IJNS4_10UnderscoreESX_SX_EEEEENS4_13SM90_TMA_LOADENS4_14ComposedLayoutINS4_7SwizzleILi3ELi4ELi3EEENS4_18smem_ptr_flag_bitsILi32EEENSR_INS5_IJNSA_ILi8EEENSA_ILi32EEEEEENS5_IJS17_SB_EEEEEEEvNS4_8identityES10_S1B_vS1C_EENS_8epilogue10collective6detail29Sm90TmaWarpSpecializedAdapterINS1F_15DefaultEpilogueIfSI_SI_NS1E_6thread17LinearCombinationIfLi1EffLNS1J_9ScaleType4KindE0ELNS_15FloatRoundStyleE2EfEENS1_15EpilogueDefaultEEEEEvvEEEEvNT_6ParamsE,"",@"SHT_CUDA_INFO"
	.sectionflags	@""
	.align	4


	//----- nvinfo : EIATTR_CUDA_API_VERSION
	.align		4
        /*0000*/ 	.byte	0x04, 0x37
        /*0002*/ 	.short	(.L_21 - .L_20)
.L_20:
        /*0004*/ 	.word	0x00000082


	//----- nvinfo : EIATTR_KPARAM_INFO
	.align		4
.L_21:
        /*0008*/ 	.byte	0x04, 0x17
        /*000a*/ 	.short	(.L_23 - .L_22)
.L_22:
        /*000c*/ 	.word	0x00000000
        /*0010*/ 	.short	0x0000
        /*0012*/ 	.short	0x0070
        /*0014*/ 	.byte	0x00, 0xf0, 0x01, 0x10


	//----- nvinfo : EIATTR_SPARSE_MMA_MASK
	.align		4
.L_23:
        /*0018*/ 	.byte	0x03, 0x50
        /*001a*/ 	.short	0x0000


	//----- nvinfo : EIATTR_MAXREG_COUNT
	.align		4
        /*001c*/ 	.byte	0x03, 0x1b
        /*001e*/ 	.short	0x00a8


	//----- nvinfo : EIATTR_NUM_BARRIERS
	.align		4
        /*0020*/ 	.byte	0x02, 0x4c
        /*0022*/ 	.byte	0x01
	.zero		1


	//----- nvinfo : EIATTR_EXTERNS
	.align		4
        /*0024*/ 	.byte	0x04, 0x0f
        /*0026*/ 	.short	(.L_25 - .L_24)


	//   ....[0]....
	.align		4
.L_24:
        /*0028*/ 	.word	index@(__assertfail)


	//----- nvinfo : EIATTR_MERCURY_ISA_VERSION
	.align		4
.L_25:
        /*002c*/ 	.byte	0x03, 0x5f
        /*002e*/ 	.short	0x0101


	//----- nvinfo : EIATTR_INT_WARP_WIDE_INSTR_OFFSETS
	.align		4
        /*0030*/ 	.byte	0x04, 0x31
        /*0032*/ 	.short	(.L_27 - .L_26)


	//   ....[0]....
.L_26:
        /*0034*/ 	.word	0x00000370


	//   ....[1]....
        /*0038*/ 	.word	0x00000380


	//   ....[2]....
        /*003c*/ 	.word	0x000004a0


	//----- nvinfo : EIATTR_COOP_GROUP_MASK_REGIDS
	.align		4
.L_27:
        /*0040*/ 	.byte	0x04, 0x29
        /*0042*/ 	.short	(.L_29 - .L_28)


	//   ....[0]....
.L_28:
        /*0044*/ 	.word	0xffffffff


	//   ....[1]....
        /*0048*/ 	.word	0xffffffff


	//   ....[2]....
        /*004c*/ 	.word	0xffffffff


	//   ....[3]....
        /*0050*/ 	.word	0xffffffff


	//   ....[4]....
        /*0054*/ 	.word	0xffffffff


	//----- nvinfo : EIATTR_COOP_GROUP_INSTR_OFFSETS
	.align		4
.L_29:
        /*0058*/ 	.byte	0x04, 0x28
        /*005a*/ 	.short	(.L_31 - .L_30)


	//   ....[0]....
.L_30:
        /*005c*/ 	.word	0x00000060


	//   ....[1]....
        /*0060*/ 	.word	0x00000070


	//   ....[2]....
        /*0064*/ 	.word	0x00000130


	//   ....[3]....
        /*0068*/ 	.word	0x00000280


	//   ....[4]....
        /*006c*/ 	.word	0x00001180


	//----- nvinfo : EIATTR_REG_RECONFIG
	.align		4
.L_31:
        /*0070*/ 	.byte	0x01, 0x54
	.zero		2


	//----- nvinfo : EIATTR_SYSCALL_OFFSETS
	.align		4
        /*0074*/ 	.byte	0x04, 0x46
        /*0076*/ 	.short	(.L_33 - .L_32)


	//   ....[0]....
.L_32:
        /*0078*/ 	.word	0x00001370


	//----- nvinfo : EIATTR_MBARRIER_INSTR_OFFSETS
	.align		4
.L_33:
        /*007c*/ 	.byte	0x04, 0x39
        /*007e*/ 	.short	(.L_35 - .L_34)


	//   ....[0]....
.L_34:
        /*0080*/ 	.word	0x00000230
        /*0084*/ 	.word	0x000000ff
        /*0088*/ 	.word	0x00000000
        /*008c*/ 	.short	0x0100
        /*008e*/ 	.byte	0x08
	.zero		1


	//   ....[1]....
        /*0090*/ 	.word	0x00000240
        /*0094*/ 	.word	0x000000ff
        /*0098*/ 	.word	0x00000010
        /*009c*/ 	.short	0x0100
        /*009e*/ 	.byte	0x08
	.zero		1


	//   ....[2]....
        /*00a0*/ 	.word	0x00000250
        /*00a4*/ 	.word	0x000000ff
        /*00a8*/ 	.word	0x00000008
        /*00ac*/ 	.short	0x0100
        /*00ae*/ 	.byte	0x08
	.zero		1


	//   ....[3]....
        /*00b0*/ 	.word	0x00000260
        /*00b4*/ 	.word	0x000000ff
        /*00b8*/ 	.word	0x00000018
        /*00bc*/ 	.short	0x0100
        /*00be*/ 	.byte	0x08
	.zero		1


	//   ....[4]....
        /*00c0*/ 	.word	0x00000520
        /*00c4*/ 	.word	0x000000ff
        /*00c8*/ 	.word	0x00000030
        /*00cc*/ 	.short	0x0100
        /*00ce*/ 	.byte	0x08
	.zero		1


	//   ....[5]....
        /*00d0*/ 	.word	0x00000580
        /*00d4*/ 	.word	0x000000ff
        /*00d8*/ 	.word	0x00000038
        /*00dc*/ 	.short	0x0100
        /*00de*/ 	.byte	0x08
	.zero		1


	//   ....[6]....
        /*00e0*/ 	.word	0x000013f0
        /*00e4*/ 	.word	0x00000003
        /*00e8*/ 	.word	0x00000000
        /*00ec*/ 	.short	0x010a
        /*00ee*/ 	.byte	0x3f
	.zero		1


	//   ....[7]....
        /*00f0*/ 	.word	0x00001450
        /*00f4*/ 	.word	0x00000003
        /*00f8*/ 	.word	0x00000000
        /*00fc*/ 	.short	0x010a
        /*00fe*/ 	.byte	0x3f
	.zero		1


	//   ....[8]....
        /*0100*/ 	.word	0x00001d00
        /*0104*/ 	.word	0x000000ff
        /*0108*/ 	.word	0x00000000
        /*010c*/ 	.short	0x010a
        /*010e*/ 	.byte	0x04
	.zero		1


	//   ....[9]....
        /*0110*/ 	.word	0x00001d40
        /*0114*/ 	.word	0x000000ff
        /*0118*/ 	.word	0x00000000
        /*011c*/ 	.short	0x010a
        /*011e*/ 	.byte	0x04
	.zero		1


	//   ....[10]....
        /*0120*/ 	.word	0x000024e0
        /*0124*/ 	.word	0x000000ff
        /*0128*/ 	.word	0x00000000
        /*012c*/ 	.short	0x0101
        /*012e*/ 	.byte	0x0a
	.zero		1


	//   ....[11]....
        /*0130*/ 	.word	0x000026a0
        /*0134*/ 	.word	0x000000ff
        /*0138*/ 	.word	0x00000000
        /*013c*/ 	.short	0x0101
        /*013e*/ 	.byte	0x04
	.zero		1


	//   ....[12]....
        /*0140*/ 	.word	0x00005390
        /*0144*/ 	.word	0x0000000e
        /*0148*/ 	.word	0x00000010
        /*014c*/ 	.short	0x010a
        /*014e*/ 	.byte	0x3f
	.zero		1


	//   ....[13]....
        /*0150*/ 	.word	0x00005980
        /*0154*/ 	.word	0x00000005
        /*0158*/ 	.word	0x00000038
        /*015c*/ 	.short	0x0101
        /*015e*/ 	.byte	0x3f
	.zero		1


	//   ....[14]....
        /*0160*/ 	.word	0x00006090
        /*0164*/ 	.word	0x00000007
        /*0168*/ 	.word	0x00000000
        /*016c*/ 	.short	0x010a
        /*016e*/ 	.byte	0x3f
	.zero		1


	//   ....[15]....
        /*0170*/ 	.word	0x00006110
        /*0174*/ 	.word	0x00000003
        /*0178*/ 	.word	0x00000000
        /*017c*/ 	.short	0x010a
        /*017e*/ 	.byte	0x3f
	.zero		1


	//   ....[16]....
        /*0180*/ 	.word	0x00006170
        /*0184*/ 	.word	0x00000003
        /*0188*/ 	.word	0x00000000
        /*018c*/ 	.short	0x010a
        /*018e*/ 	.byte	0x3f
	.zero		1


	//   ....[17]....
        /*0190*/ 	.word	0x000061d0
        /*0194*/ 	.word	0x00000004
        /*0198*/ 	.word	0x00000000
        /*019c*/ 	.short	0x010a
        /*019e*/ 	.byte	0x3f
	.zero		1


	//   ....[18]....
        /*01a0*/ 	.word	0x000062a0
        /*01a4*/ 	.word	0x0000000e
        /*01a8*/ 	.word	0x00000010
        /*01ac*/ 	.short	0x010a
        /*01ae*/ 	.byte	0x3f
	.zero		1


	//   ....[19]....
        /*01b0*/ 	.word	0x00006370
        /*01b4*/ 	.word	0x00000007
        /*01b8*/ 	.word	0x00000000
        /*01bc*/ 	.short	0x010a
        /*01be*/ 	.byte	0x3f
	.zero		1


	//----- nvinfo : EIATTR_NUM_MBARRIERS
	.align		4
.L_35:
        /*01c0*/ 	.byte	0x03, 0x38
        /*01c2*/ 	.short	0x0006


	//----- nvinfo : EIATTR_EXIT_INSTR_OFFSETS
	.align		4
        /*01c4*/ 	.byte	0x04, 0x1c
        /*01c6*/ 	.short	(.L_37 - .L_36)


	//   ....[0]....
.L_36:
        /*01c8*/ 	.word	0x00000620


	//   ....[1]....
        /*01cc*/ 	.word	0x00000ee0


	//   ....[2]....
        /*01d0*/ 	.word	0x00004a70


	//   ....[3]....
        /*01d4*/ 	.word	0x000050a0


	//   ....[4]....
        /*01d8*/ 	.word	0x00006160


	//----- nvinfo : EIATTR_MAX_THREADS
	.align		4
.L_37:
        /*01dc*/ 	.byte	0x04, 0x05
        /*01de*/ 	.short	(.L_39 - .L_38)
.L_38:
        /*01e0*/ 	.word	0x00000180
        /*01e4*/ 	.word	0x00000001
        /*01e8*/ 	.word	0x00000001


	//----- nvinfo : EIATTR_CRS_STACK_SIZE
	.align		4
.L_39:
        /*01ec*/ 	.byte	0x04, 0x1e
        /*01ee*/ 	.short	(.L_41 - .L_40)
.L_40:
        /*01f0*/ 	.word	0x00000000


	//----- nvinfo : EIATTR_CBANK_PARAM_SIZE
	.align		4
.L_41:
        /*01f4*/ 	.byte	0x03, 0x19
        /*01f6*/ 	.short	0x0470


	//----- nvinfo : EIATTR_PARAM_CBANK
	.align		4
        /*01f8*/ 	.byte	0x04, 0x0a
        /*01fa*/ 	.short	(.L_43 - .L_42)
	.align		4
.L_42:
        /*01fc*/ 	.word	index@(.nv.constant0._ZN7cutlass13device_kernelINS_4gemm6kernel13GemmUniversalIN4cute5tupleIJiiiiEEENS1_10collective13CollectiveMmaINS1_34MainloopSm90TmaGmmaWarpSpecializedILi2ENS5_IJNS4_1CILi1EEESB_SB_EEENS1_35KernelTmaWarpSpecializedCooperativeEEENS5_IJNSA_ILi128EEENSA_ILi64EEESF_EEEfNS5_IJlSB_lEEEfSI_NS4_8TiledMMAINS4_8MMA_AtomIJNS4_4SM904GMMA29MMA_64x64x8_F32TF32TF32_SS_TNILNSM_7ScaleInE1ELSO_1EEEEEENS4_6LayoutINS5_IJNSA_ILi2EEESB_SB_EEENS5_IJSB_NSA_ILi0EEESU_EEEEENS5_IJNS4_10UnderscoreESX_SX_EEEEENS4_13SM90_TMA_LOADENS4_14ComposedLayoutINS4_7SwizzleILi3ELi4ELi3EEENS4_18smem_ptr_flag_bitsILi32EEENSR_INS5_IJNSA_ILi8EEENSA_ILi32EEEEEENS5_IJS17_SB_EEEEEEEvNS4_8identityES10_S1B_vS1C_EENS_8epilogue10collective6detail29Sm90TmaWarpSpecializedAdapterINS1F_15DefaultEpilogueIfSI_SI_NS1E_6thread17LinearCombinationIfLi1EffLNS1J_9ScaleType4KindE0ELNS_15FloatRoundStyleE2EfEENS1_15EpilogueDefaultEEEEEvvEEEEvNT_6ParamsE)
        /*0200*/ 	.short	0x0210
        /*0202*/ 	.short	0x0470


	//----- nvinfo : EIATTR_SW_WAR
	.align		4
.L_43:
        /*0204*/ 	.byte	0x04, 0x36
        /*0206*/ 	.short	(.L_45 - .L_44)
.L_44:
        /*0208*/ 	.word	0x00000008
.L_45:


//--------------------- .nv.callgraph             --------------------------
	.section	.nv.callgraph,"",@"SHT_CUDA_CALLGRAPH"
	.align	4
	.sectionentsize	8
	.align		4
        /*0000*/ 	.word	0x00000000
	.align		4
        /*0004*/ 	.word	0xffffffff
	.align		4
        /*0008*/ 	.word	index@(_ZN7cutlass13device_kernelINS_4gemm6kernel13GemmUniversalIN4cute5tupleIJiiiiEEENS1_10collective13CollectiveMmaINS1_34MainloopSm90TmaGmmaWarpSpecializedILi2ENS5_IJNS4_1CILi1EEESB_SB_EEENS1_35KernelTmaWarpSpecializedCooperativeEEENS5_IJNSA_ILi128EEENSA_ILi64EEESF_EEEfNS5_IJlSB_lEEEfSI_NS4_8TiledMMAINS4_8MMA_AtomIJNS4_4SM904GMMA29MMA_64x64x8_F32TF32TF32_SS_TNILNSM_7ScaleInE1ELSO_1EEEEEENS4_6LayoutINS5_IJNSA_ILi2EEESB_SB_EEENS5_IJSB_NSA_ILi0EEESU_EEEEENS5_IJNS4_10UnderscoreESX_SX_EEEEENS4_13SM90_TMA_LOADENS4_14ComposedLayoutINS4_7SwizzleILi3ELi4ELi3EEENS4_18smem_ptr_flag_bitsILi32EEENSR_INS5_IJNSA_ILi8EEENSA_ILi32EEEEEENS5_IJS17_SB_EEEEEEEvNS4_8identityES10_S1B_vS1C_EENS_8epilogue10collective6detail29Sm90TmaWarpSpecializedAdapterINS1F_15DefaultEpilogueIfSI_SI_NS1E_6thread17LinearCombinationIfLi1EffLNS1J_9ScaleType4KindE0ELNS_15FloatRoundStyleE2EfEENS1_15EpilogueDefaultEEEEEvvEEEEvNT_6ParamsE)
	.align		4
        /*000c*/ 	.word	index@(__assertfail)
	.align		4
        /*0010*/ 	.word	0x00000000
	.align		4
        /*0014*/ 	.word	0xfffffffe
	.align		4
        /*0018*/ 	.word	0x00000000
	.align		4
        /*001c*/ 	.word	0xfffffffd
	.align		4
        /*0020*/ 	.word	0x00000000
	.align		4
        /*0024*/ 	.word	0xfffffffc


//--------------------- .nv.constant4             --------------------------
	.section	.nv.constant4,"a",@progbits
	.align	8
	.align		8
.nv.constant4:
        /*0000*/ 	.dword	__assertfail
	.align		8
        /*0008*/ 	.dword	__unnamed_1
	.align		8
        /*0010*/ 	.dword	_ZN40_INTERNAL_4e06dab6_4_k_cu_069a0339_364654cuda3std3__45__cpo5beginE
	.align		8
        /*0018*/ 	.dword	_ZN40_INTERNAL_4e06dab6_4_k_cu_069a0339_364654cuda3std3__45__cpo3endE
	.align		8
        /*0020*/ 	.dword	_ZN40_INTERNAL_4e06dab6_4_k_cu_069a0339_364654cuda3std3__45__cpo6cbeginE
	.align		8
        /*0028*/ 	.dword	_ZN40_INTERNAL_4e06dab6_4_k_cu_069a0339_364654cuda3std3__45__cpo4cendE
	.align		8
        /*0030*/ 	.dword	_ZN40_INTERNAL_4e06dab6_4_k_cu_069a0339_364654cuda3std3__442_GLOBAL__N__4e06dab6_4_k_cu_069a0339_364656ignoreE
	.align		8
        /*0038*/ 	.dword	_ZN40_INTERNAL_4e06dab6_4_k_cu_069a0339_364654cuda3std3__419piecewise_constructE
	.align		8
        /*0040*/ 	.dword	_ZN40_INTERNAL_4e06dab6_4_k_cu_069a0339_364654cuda3std3__48in_placeE
	.align		8
        /*0048*/ 	.dword	_ZN40_INTERNAL_4e06dab6_4_k_cu_069a0339_364654cuda3std6ranges3__45__cpo4swapE
	.align		8
        /*0050*/ 	.dword	_ZN40_INTERNAL_4e06dab6_4_k_cu_069a0339_364654cuda3std6ranges3__45__cpo9iter_moveE
	.align		8
        /*0058*/ 	.dword	_ZN40_INTERNAL_4e06dab6_4_k_cu_069a0339_364654cute7productE
	.align		8
        /*0060*/ 	.dword	_ZN40_INTERNAL_4e06dab6_4_k_cu_069a0339_364654cute1_E
	.align		8
        /*0068*/ 	.dword	$str$22
	.align		8
        /*0070*/ 	.dword	$str$23


//--------------------- .text._ZN7cutlass13device_kernelINS_4gemm6kernel13GemmUniversalIN4cute5tupleIJiiiiEEENS1_10collective13CollectiveMmaINS1_34MainloopSm90TmaGmmaWarpSpecializedILi2ENS5_IJNS4_1CILi1EEESB_SB_EEENS1_35KernelTmaWarpSpecializedCooperativeEEENS5_IJNSA_ILi128EEENSA_ILi64EEESF_EEEfNS5_IJlSB_lEEEfSI_NS4_8TiledMMAINS4_8MMA_AtomIJNS4_4SM904GMMA29MMA_64x64x8_F32TF32TF32_SS_TNILNSM_7ScaleInE1ELSO_1EEEEEENS4_6LayoutINS5_IJNSA_ILi2EEESB_SB_EEENS5_IJSB_NSA_ILi0EEESU_EEEEENS5_IJNS4_10UnderscoreESX_SX_EEEEENS4_13SM90_TMA_LOADENS4_14ComposedLayoutINS4_7SwizzleILi3ELi4ELi3EEENS4_18smem_ptr_flag_bitsILi32EEENSR_INS5_IJNSA_ILi8EEENSA_ILi32EEEEEENS5_IJS17_SB_EEEEEEEvNS4_8identityES10_S1B_vS1C_EENS_8epilogue10collective6detail29Sm90TmaWarpSpecializedAdapterINS1F_15DefaultEpilogueIfSI_SI_NS1E_6thread17LinearCombinationIfLi1EffLNS1J_9ScaleType4KindE0ELNS_15FloatRoundStyleE2EfEENS1_15EpilogueDefaultEEEEEvvEEEEvNT_6ParamsE --------------------------
	.section	.text._ZN7cutlass13device_kernelINS_4gemm6kernel13GemmUniversalIN4cute5tupleIJiiiiEEENS1_10collective13CollectiveMmaINS1_34MainloopSm90TmaGmmaWarpSpecializedILi2ENS5_IJNS4_1CILi1EEESB_SB_EEENS1_35KernelTmaWarpSpecializedCooperativeEEENS5_IJNSA_ILi128EEENSA_ILi64EEESF_EEEfNS5_IJlSB_lEEEfSI_NS4_8TiledMMAINS4_8MMA_AtomIJNS4_4SM904GMMA29MMA_64x64x8_F32TF32TF32_SS_TNILNSM_7ScaleInE1ELSO_1EEEEEENS4_6LayoutINS5_IJNSA_ILi2EEESB_SB_EEENS5_IJSB_NSA_ILi0EEESU_EEEEENS5_IJNS4_10UnderscoreESX_SX_EEEEENS4_13SM90_TMA_LOADENS4_14ComposedLayoutINS4_7SwizzleILi3ELi4ELi3EEENS4_18smem_ptr_flag_bitsILi32EEENSR_INS5_IJNSA_ILi8EEENSA_ILi32EEEEEENS5_IJS17_SB_EEEEEEEvNS4_8identityES10_S1B_vS1C_EENS_8epilogue10collective6detail29Sm90TmaWarpSpecializedAdapterINS1F_15DefaultEpilogueIfSI_SI_NS1E_6thread17LinearCombinationIfLi1EffLNS1J_9ScaleType4KindE0ELNS_15FloatRoundStyleE2EfEENS1_15EpilogueDefaultEEEEEvvEEEEvNT_6ParamsE,"ax",@progbits
	.align	128
.text._ZN7cutlass13device_kernelINS_4gemm6kernel13GemmUniversalIN4cute5tupleIJiiiiEEENS1_10collective13CollectiveMmaINS1_34MainloopSm90TmaGmmaWarpSpecializedILi2ENS5_IJNS4_1CILi1EEESB_SB_EEENS1_35KernelTmaWarpSpecializedCooperativeEEENS5_IJNSA_ILi128EEENSA_ILi64EEESF_EEEfNS5_IJlSB_lEEEfSI_NS4_8TiledMMAINS4_8MMA_AtomIJNS4_4SM904GMMA29MMA_64x64x8_F32TF32TF32_SS_TNILNSM_7ScaleInE1ELSO_1EEEEEENS4_6LayoutINS5_IJNSA_ILi2EEESB_SB_EEENS5_IJSB_NSA_ILi0EEESU_EEEEENS5_IJNS4_10UnderscoreESX_SX_EEEEENS4_13SM90_TMA_LOADENS4_14ComposedLayoutINS4_7SwizzleILi3ELi4ELi3EEENS4_18smem_ptr_flag_bitsILi32EEENSR_INS5_IJNSA_ILi8EEENSA_ILi32EEEEEENS5_IJS17_SB_EEEEEEEvNS4_8identityES10_S1B_vS1C_EENS_8epilogue10collective6detail29Sm90TmaWarpSpecializedAdapterINS1F_15DefaultEpilogueIfSI_SI_NS1E_6thread17LinearCombinationIfLi1EffLNS1J_9ScaleType4KindE0ELNS_15FloatRoundStyleE2EfEENS1_15EpilogueDefaultEEEEEvvEEEEvNT_6ParamsE:
        .type           _ZN7cutlass13device_kernelINS_4gemm6kernel13GemmUniversalIN4cute5tupleIJiiiiEEENS1_10collective13CollectiveMmaINS1_34MainloopSm90TmaGmmaWarpSpecializedILi2ENS5_IJNS4_1CILi1EEESB_SB_EEENS1_35KernelTmaWarpSpecializedCooperativeEEENS5_IJNSA_ILi128EEENSA_ILi64EEESF_EEEfNS5_IJlSB_lEEEfSI_NS4_8TiledMMAINS4_8MMA_AtomIJNS4_4SM904GMMA29MMA_64x64x8_F32TF32TF32_SS_TNILNSM_7ScaleInE1ELSO_1EEEEEENS4_6LayoutINS5_IJNSA_ILi2EEESB_SB_EEENS5_IJSB_NSA_ILi0EEESU_EEEEENS5_IJNS4_10UnderscoreESX_SX_EEEEENS4_13SM90_TMA_LOADENS4_14ComposedLayoutINS4_7SwizzleILi3ELi4ELi3EEENS4_18smem_ptr_flag_bitsILi32EEENSR_INS5_IJNSA_ILi8EEENSA_ILi32EEEEEENS5_IJS17_SB_EEEEEEEvNS4_8identityES10_S1B_vS1C_EENS_8epilogue10collective6detail29Sm90TmaWarpSpecializedAdapterINS1F_15DefaultEpilogueIfSI_SI_NS1E_6thread17LinearCombinationIfLi1EffLNS1J_9ScaleType4KindE0ELNS_15FloatRoundStyleE2EfEENS1_15EpilogueDefaultEEEEEvvEEEEvNT_6ParamsE,@function
        .size           _ZN7cutlass13device_kernelINS_4gemm6kernel13GemmUniversalIN4cute5tupleIJiiiiEEENS1_10collective13CollectiveMmaINS1_34MainloopSm90TmaGmmaWarpSpecializedILi2ENS5_IJNS4_1CILi1EEESB_SB_EEENS1_35KernelTmaWarpSpecializedCooperativeEEENS5_IJNSA_ILi128EEENSA_ILi64EEESF_EEEfNS5_IJlSB_lEEEfSI_NS4_8TiledMMAINS4_8MMA_AtomIJNS4_4SM904GMMA29MMA_64x64x8_F32TF32TF32_SS_TNILNSM_7ScaleInE1ELSO_1EEEEEENS4_6LayoutINS5_IJNSA_ILi2EEESB_SB_EEENS5_IJSB_NSA_ILi0EEESU_EEEEENS5_IJNS4_10UnderscoreESX_SX_EEEEENS4_13SM90_TMA_LOADENS4_14ComposedLayoutINS4_7SwizzleILi3ELi4ELi3EEENS4_18smem_ptr_flag_bitsILi32EEENSR_INS5_IJNSA_ILi8EEENSA_ILi32EEEEEENS5_IJS17_SB_EEEEEEEvNS4_8identityES10_S1B_vS1C_EENS_8epilogue10collective6detail29Sm90TmaWarpSpecializedAdapterINS1F_15DefaultEpilogueIfSI_SI_NS1E_6thread17LinearCombinationIfLi1EffLNS1J_9ScaleType4KindE0ELNS_15FloatRoundStyleE2EfEENS1_15EpilogueDefaultEEEEEvvEEEEvNT_6ParamsE,(.L_x_126 - _ZN7cutlass13device_kernelINS_4gemm6kernel13GemmUniversalIN4cute5tupleIJiiiiEEENS1_10collective13CollectiveMmaINS1_34MainloopSm90TmaGmmaWarpSpecializedILi2ENS5_IJNS4_1CILi1EEESB_SB_EEENS1_35KernelTmaWarpSpecializedCooperativeEEENS5_IJNSA_ILi128EEENSA_ILi64EEESF_EEEfNS5_IJlSB_lEEEfSI_NS4_8TiledMMAINS4_8MMA_AtomIJNS4_4SM904GMMA29MMA_64x64x8_F32TF32TF32_SS_TNILNSM_7ScaleInE1ELSO_1EEEEEENS4_6LayoutINS5_IJNSA_ILi2EEESB_SB_EEENS5_IJSB_NSA_ILi0EEESU_EEEEENS5_IJNS4_10UnderscoreESX_SX_EEEEENS4_13SM90_TMA_LOADENS4_14ComposedLayoutINS4_7SwizzleILi3ELi4ELi3EEENS4_18smem_ptr_flag_bitsILi32EEENSR_INS5_IJNSA_ILi8EEENSA_ILi32EEEEEENS5_IJS17_SB_EEEEEEEvNS4_8identityES10_S1B_vS1C_EENS_8epilogue10collective6detail29Sm90TmaWarpSpecializedAdapterINS1F_15DefaultEpilogueIfSI_SI_NS1E_6thread17LinearCombinationIfLi1EffLNS1J_9ScaleType4KindE0ELNS_15FloatRoundStyleE2EfEENS1_15EpilogueDefaultEEEEEvvEEEEvNT_6ParamsE)
        .other          _ZN7cutlass13device_kernelINS_4gemm6kernel13GemmUniversalIN4cute5tupleIJiiiiEEENS1_10collective13CollectiveMmaINS1_34MainloopSm90TmaGmmaWarpSpecializedILi2ENS5_IJNS4_1CILi1EEESB_SB_EEENS1_35KernelTmaWarpSpecializedCooperativeEEENS5_IJNSA_ILi128EEENSA_ILi64EEESF_EEEfNS5_IJlSB_lEEEfSI_NS4_8TiledMMAINS4_8MMA_AtomIJNS4_4SM904GMMA29MMA_64x64x8_F32TF32TF32_SS_TNILNSM_7ScaleInE1ELSO_1EEEEEENS4_6LayoutINS5_IJNSA_ILi2EEESB_SB_EEENS5_IJSB_NSA_ILi0EEESU_EEEEENS5_IJNS4_10UnderscoreESX_SX_EEEEENS4_13SM90_TMA_LOADENS4_14ComposedLayoutINS4_7SwizzleILi3ELi4ELi3EEENS4_18smem_ptr_flag_bitsILi32EEENSR_INS5_IJNSA_ILi8EEENSA_ILi32EEEEEENS5_IJS17_SB_EEEEEEEvNS4_8identityES10_S1B_vS1C_EENS_8epilogue10collective6detail29Sm90TmaWarpSpecializedAdapterINS1F_15DefaultEpilogueIfSI_SI_NS1E_6thread17LinearCombinationIfLi1EffLNS1J_9ScaleType4KindE0ELNS_15FloatRoundStyleE2EfEENS1_15EpilogueDefaultEEEEEvvEEEEvNT_6ParamsE,@"STO_CUDA_ENTRY STV_DEFAULT"
_ZN7cutlass13device_kernelINS_4gemm6kernel13GemmUniversalIN4cute5tupleIJiiiiEEENS1_10collective13CollectiveMmaINS1_34MainloopSm90TmaGmmaWarpSpecializedILi2ENS5_IJNS4_1CILi1EEESB_SB_EEENS1_35KernelTmaWarpSpecializedCooperativeEEENS5_IJNSA_ILi128EEENSA_ILi64EEESF_EEEfNS5_IJlSB_lEEEfSI_NS4_8TiledMMAINS4_8MMA_AtomIJNS4_4SM904GMMA29MMA_64x64x8_F32TF32TF32_SS_TNILNSM_7ScaleInE1ELSO_1EEEEEENS4_6LayoutINS5_IJNSA_ILi2EEESB_SB_EEENS5_IJSB_NSA_ILi0EEESU_EEEEENS5_IJNS4_10UnderscoreESX_SX_EEEEENS4_13SM90_TMA_LOADENS4_14ComposedLayoutINS4_7SwizzleILi3ELi4ELi3EEENS4_18smem_ptr_flag_bitsILi32EEENSR_INS5_IJNSA_ILi8EEENSA_ILi32EEEEEENS5_IJS17_SB_EEEEEEEvNS4_8identityES10_S1B_vS1C_EENS_8epilogue10collective6detail29Sm90TmaWarpSpecializedAdapterINS1F_15DefaultEpilogueIfSI_SI_NS1E_6thread17LinearCombinationIfLi1EffLNS1J_9ScaleType4KindE0ELNS_15FloatRoundStyleE2EfEENS1_15EpilogueDefaultEEEEEvvEEEEvNT_6ParamsE:
[----:B------:R-:W0:Y:S01]  /*0000*/  LDC R1, c[0x0][0x28] ;  /* 0x00000a00ff017b82 */ /* 0x000e220000000800 */
[----:B------:R-:W1:Y:S01]  /*0010*/  S2R R4, SR_TID.X ;  /* 0x0000000000047919 */ /* 0x000e620000002100 */
[----:B------:R-:W-:Y:S01]  /*0020*/  ELECT P0, URZ, PT ;  /* 0x00000000003f782f */ /* 0x000fe20003800000 */
[----:B------:R-:W-:Y:S01]  /*0030*/  BSSY B0, `(.L_x_0) ;  /* 0x000000f000007945 */ /* 0x000fe20003800000 */
[--C-:B-1----:R-:W-:Y:S02]  /*0040*/  SHF.R.U32.HI R0, RZ, 0x5, R4.reuse ;  /* 0x00000005ff007819 */ /* 0x102fe40000011604 */
[----:B------:R-:W-:-:S03]  /*0050*/  SHF.R.U32.HI R14, RZ, 0x7, R4 ;  /* 0x00000007ff0e7819 */ /* 0x000fc60000011604 */
[----:B------:R-:W1:Y:S04]  /*0060*/  SHFL.IDX PT, R5, R0, RZ, 0x1f ;  /* 0x00001fff00057589 */ /* 0x000e6800000e0000 */
[----:B------:R2:W3:Y:S01]  /*0070*/  SHFL.IDX PT, R10, R14, RZ, 0x1f ;  /* 0x00001fff0e0a7589 */ /* 0x0004e200000e0000 */
[----:B-1----:R-:W-:-:S13]  /*0080*/  ISETP.NE.OR P0, PT, R5, RZ, !P0 ;  /* 0x000000ff0500720c */ /* 0x002fda0004705670 */
[----:B0-23--:R-:W-:Y:S05]  /*0090*/  @P0 BRA `(.L_x_1) ;  /* 0x0000000000200947 */ /* 0x00dfea0003800000 */
[----:B------:R-:W-:Y:S02]  /*00a0*/  ULDC.64 UR4, c[0x0][0x198] ;  /* 0x0000660000047ab9 */ /* 0x000fe40000000a00 */
[----:B------:R-:W-:Y:S02]  /*00b0*/  UIADD3 UR6, UP0, UR4, 0xf0, URZ ;  /* 0x000000f004067890 */ /* 0x000fe4000ff1e03f */
[----:B------:R-:W-:Y:S02]  /*00c0*/  UIADD3 UR4, UP1, UR4, 0x1f0, URZ ;  /* 0x000001f004047890 */ /* 0x000fe4000ff3e03f */
[----:B------:R-:W-:Y:S02]  /*00d0*/  UIADD3.X UR7, URZ, UR5, URZ, UP0, !UPT ;  /* 0x000000053f077290 */ /* 0x000fe400087fe43f */
[----:B------:R-:W-:-:S07]  /*00e0*/  UIADD3.X UR5, URZ, UR5, URZ, UP1, !UPT ;  /* 0x000000053f057290 */ /* 0x000fce0008ffe43f */
[----:B------:R0:W-:Y:S02]  /*00f0*/  UTMACCTL.PF [UR6] ;  /* 0x00000000060079b9 */ /* 0x0001e40008040000 */
[----:B------:R0:W-:Y:S02]  /*0100*/  UTMACCTL.PF [UR4] ;  /* 0x00000000040079b9 */ /* 0x0001e40008040000 */
[----:B0-----:R-:W-:Y:S01]  /*0110*/  NOP ;  /* 0x0000000000007918 */ /* 0x001fe20000000000 */
.L_x_1:
[----:B------:R-:W-:Y:S05]  /*0120*/  BSYNC B0 ;  /* 0x0000000000007941 */ /* 0x000fea0003800000 */
.L_x_0:
[----:B------:R-:W0:Y:S02]  /*0130*/  SHFL.IDX PT, R2, R0, RZ, 0x1f ;  /* 0x00001fff00027589 */ /* 0x000e2400000e0000 */
[----:B0-----:R-:W-:-:S13]  /*0140*/  ISETP.NE.AND P0, PT, R2, RZ, PT ;  /* 0x000000ff0200720c */ /* 0x001fda0003f05270 */
[----:B------:R-:W-:Y:S05]  /*0150*/  @P0 BRA `(.L_x_2) ;  /* 0x0000000000480947 */ /* 0x000fea0003800000 */
[----:B------:R-:W0:Y:S01]  /*0160*/  S2UR UR8, SR_CgaCtaId ;  /* 0x00000000000879c3 */ /* 0x000e220000008800 */
[----:B------:R-:W-:Y:S01]  /*0170*/  UMOV UR4, 0x400 ;  /* 0x0000040000047882 */ /* 0x000fe20000000000 */
[----:B------:R-:W-:Y:S01]  /*0180*/  UMOV UR5, 0x1 ;  /* 0x0000000100057882 */ /* 0x000fe20000000000 */
[----:B------:R-:W-:Y:S01]  /*0190*/  UMOV UR6, 0x100 ;  /* 0x0000010000067882 */ /* 0x000fe20000000000 */
[----:B------:R-:W-:Y:S01]  /*01a0*/  ELECT P0, URZ, PT ;  /* 0x00000000003f782f */ /* 0x000fe20003800000 */
[----:B------:R-:W-:-:S04]  /*01b0*/  UIADD3 UR6, -UR6, 0x100000, URZ ;  /* 0x0010000006067890 */ /* 0x000fc8000fffe13f */
[----:B------:R-:W-:Y:S02]  /*01c0*/  USHF.L.U32 UR7, UR6, 0xb, URZ ;  /* 0x0000000b06077899 */ /* 0x000fe4000800063f */
[----:B------:R-:W-:Y:S02]  /*01d0*/  USHF.L.U32 UR6, UR6, 0x1, URZ ;  /* 0x0000000106067899 */ /* 0x000fe4000800063f */
[----:B0-----:R-:W-:Y:S02]  /*01e0*/  ULEA UR8, UR8, UR4, 0x18 ;  /* 0x0000000408087291 */ /* 0x001fe4000f8ec03f */
[----:B------:R-:W-:-:S04]  /*01f0*/  UIADD3 UR4, -UR5, 0x100000, URZ ;  /* 0x0010000005047890 */ /* 0x000fc8000fffe13f */
[----:B------:R-:W-:Y:S02]  /*0200*/  USHF.L.U32 UR5, UR4, 0xb, URZ ;  /* 0x0000000b04057899 */ /* 0x000fe4000800063f */
[----:B------:R-:W-:Y:S01]  /*0210*/  USHF.L.U32 UR4, UR4, 0x1, URZ ;  /* 0x0000000104047899 */ /* 0x000fe2000800063f */
[----:B------:R-:W0:Y:S11]  /*0220*/  FENCE.VIEW.ASYNC.S ;  /* 0x00000000000073c6 */ /* 0x000e360000000000 */
[----:B0-----:R0:W1:Y:S01]  /*0230*/  SYNCS.EXCH.64 URZ, [UR8], UR4 ;  /* 0x00000004083f75b2 */ /* 0x0010620008000100 */
[----:B------:R0:W2:Y:S01]  /*0240*/  SYNCS.EXCH.64 URZ, [UR8+0x10], UR6 ;  /* 0x00001006083f75b2 */ /* 0x0000a20008000100 */
[----:B------:R0:W3:Y:S01]  /*0250*/  SYNCS.EXCH.64 URZ, [UR8+0x8], UR4 ;  /* 0x00000804083f75b2 */ /* 0x0000e20008000100 */
[----:B------:R0:W4:Y:S01]  /*0260*/  SYNCS.EXCH.64 URZ, [UR8+0x18], UR6 ;  /* 0x00001806083f75b2 */ /* 0x0001220008000100 */
[----:B------:R-:W-:Y:S01]  /*0270*/  NOP ;  /* 0x0000000000007918 */ /* 0x000fe20000000000 */
.L_x_2:
[----:B------:R-:W5:Y:S01]  /*0280*/  SHFL.IDX PT, R0, R0, RZ, 0x1f ;  /* 0x00001fff00007589 */ /* 0x000f6200000e0000 */
[----:B------:R-:W-:Y:S01]  /*0290*/  ELECT P0, URZ, PT ;  /* 0x00000000003f782f */ /* 0x000fe20003800000 */
[----:B------:R-:W1:Y:S01]  /*02a0*/  LDC R2, c[0x0][0x65c] ;  /* 0x00019700ff027b82 */ /* 0x000e620000000800 */
[----:B0-----:R-:W-:Y:S01]  /*02b0*/  UMOV UR4, 0x20 ;  /* 0x0000002000047882 */ /* 0x001fe20000000000 */
[----:B------:R-:W0:Y:S01]  /*02c0*/  S2R R3, SR_CTAID.Y ;  /* 0x0000000000037919 */ /* 0x000e220000002600 */
[----:B------:R-:W-:Y:S01]  /*02d0*/  NOP ;  /* 0x0000000000007918 */ /* 0x000fe20000000000 */
[----:B------:R-:W-:Y:S01]  /*02e0*/  ISETP.NE.AND P2, PT, R10, RZ, PT ;  /* 0x000000ff0a00720c */ /* 0x000fe20003f45270 */
[----:B------:R-:W-:Y:S01]  /*02f0*/  NOP ;  /* 0x0000000000007918 */ /* 0x000fe20000000000 */
[----:B------:R-:W2:Y:S01]  /*0300*/  S2R R6, SR_CTAID.X ;  /* 0x0000000000067919 */ /* 0x000ea20000002500 */
[----:B------:R-:W-:Y:S01]  /*0310*/  IMAD.MOV.U32 R7, RZ, RZ, RZ ;  /* 0x000000ffff077224 */ /* 0x000fe200078e00ff */
[----:B-----5:R-:W-:-:S02]  /*0320*/  ISETP.NE.OR P0, PT, R0, RZ, !P0 ;  /* 0x000000ff0000720c */ /* 0x020fc40004705670 */
[----:B-1----:R-:W-:-:S04]  /*0330*/  ISETP.NE.AND P3, PT, R2, 0x1, PT ;  /* 0x000000010200780c */ /* 0x002fc80003f65270 */
[----:B------:R-:W-:Y:S02]  /*0340*/  P2R R0, PR, RZ, 0x8 ;  /* 0x00000008ff007803 */ /* 0x000fe40000000000 */
[----:B------:R-:W-:-:S04]  /*0350*/  SHF.R.S32.HI R0, RZ, 0x1f, R5 ;  /* 0x0000001fff007819 */ /* 0x000fc80000011405 */
[----:B------:R-:W-:Y:S01]  /*0360*/  LEA.HI R0, R0, R5, RZ, 0x2 ;  /* 0x0000000500007211 */ /* 0x000fe200078f10ff */
[----:B------:R-:W-:Y:S01]  /*0370*/  VOTEU.ALL UP0, P0 ;  /* 0x00000000003f7886 */ /* 0x000fe20000000000 */
[----:B------:R-:W-:Y:S01]  /*0380*/  VOTEU.ALL UP1, P0 ;  /* 0x00000000003f7886 */ /* 0x000fe20000020000 */
[----:B------:R-:W2:Y:S01]  /*0390*/  @P3 LDC R17, c[0x0][0x10] ;  /* 0x00000400ff113b82 */ /* 0x000ea20000000800 */
[----:B------:R-:W-:Y:S01]  /*03a0*/  LOP3.LUT R0, R0, 0xfffffffc, RZ, 0xc0, !PT ;  /* 0xfffffffc00007812 */ /* 0x000fe200078ec0ff */
[----:B0-----:R-:W-:Y:S01]  /*03b0*/  @P3 IMAD.MOV.U32 R8, RZ, RZ, R3 ;  /* 0x000000ffff083224 */ /* 0x001fe200078e0003 */
[----:B------:R-:W-:Y:S01]  /*03c0*/  @!UP0 UMOV UR6, 0x400 ;  /* 0x0000040000068882 */ /* 0x000fe20000000000 */
[----:B------:R-:W-:-:S04]  /*03d0*/  @!UP0 UIADD3 UR4, -UR4, 0x100000, URZ ;  /* 0x0010000004048890 */ /* 0x000fc8000fffe13f */
[----:B------:R-:W-:Y:S02]  /*03e0*/  @!UP0 USHF.L.U32 UR5, UR4, 0xb, URZ ;  /* 0x0000000b04058899 */ /* 0x000fe4000800063f */
[----:B------:R-:W-:Y:S01]  /*03f0*/  @!UP0 USHF.L.U32 UR4, UR4, 0x1, URZ ;  /* 0x0000000104048899 */ /* 0x000fe2000800063f */
[----:B------:R-:W-:Y:S02]  /*0400*/  @P3 IMAD.MOV.U32 R9, RZ, RZ, RZ ;  /* 0x000000ffff093224 */ /* 0x000fe400078e00ff */
[----:B------:R-:W-:Y:S01]  /*0410*/  IMAD.IADD R0, R5, 0x1, -R0 ;  /* 0x0000000105007824 */ /* 0x000fe200078e0a00 */
[----:B------:R-:W0:Y:S01]  /*0420*/  @!UP0 S2UR UR7, SR_CgaCtaId ;  /* 0x00000000000789c3 */ /* 0x000e220000008800 */
[----:B------:R-:W-:-:S03]  /*0430*/  @P3 IMAD.MOV.U32 R5, RZ, RZ, RZ ;  /* 0x000000ffff053224 */ /* 0x000fc600078e00ff */
[----:B------:R-:W-:-:S04]  /*0440*/  ISETP.NE.AND P1, PT, R0, 0x3, PT ;  /* 0x000000030000780c */ /* 0x000fc80003f25270 */
[----:B------:R-:W1:Y:S01]  /*0450*/  @!P3 LDC R11, c[0x0][0xc] ;  /* 0x00000300ff0bbb82 */ /* 0x000e620000000800 */
[----:B--2---:R-:W-:-:S04]  /*0460*/  @P3 IMAD.WIDE.U32 R16, R6, R17, R8 ;  /* 0x0000001106103225 */ /* 0x004fc800078e0008 */
[----:B------:R-:W-:Y:S01]  /*0470*/  @P3 IMAD.IADD R17, R17, 0x1, R5 ;  /* 0x0000000111113824 */ /* 0x000fe200078e0205 */
[----:B------:R-:W-:Y:S01]  /*0480*/  LOP3.LUT R5, R4, 0x7f, RZ, 0xc0, !PT ;  /* 0x0000007f04057812 */ /* 0x000fe200078ec0ff */
[----:B0-----:R-:W-:Y:S01]  /*0490*/  @!UP0 ULEA UR8, UR7, UR6, 0x18 ;  /* 0x0000000607088291 */ /* 0x001fe2000f8ec03f */
[----:B------:R-:W-:Y:S02]  /*04a0*/  VOTEU.ALL UP0, P0 ;  /* 0x00000000003f7886 */ /* 0x000fe40000000000 */
[----:B------:R-:W-:Y:S01]  /*04b0*/  ULDC UR6, c[0x0][0xc] ;  /* 0x0000030000067ab9 */ /* 0x000fe20000000800 */
[----:B------:R-:W-:Y:S01]  /*04c0*/  ISETP.EQ.OR P0, PT, R0, RZ, !P1 ;  /* 0x000000ff0000720c */ /* 0x000fe20004f02670 */
[----:B------:R-:W-:-:S03]  /*04d0*/  ULDC UR7, c[0x0][0x10] ;  /* 0x0000040000077ab9 */ /* 0x000fc60000000800 */
[C---:B------:R-:W-:Y:S01]  /*04e0*/  ISETP.EQ.AND P0, PT, R10.reuse, RZ, P0 ;  /* 0x000000ff0a00720c */ /* 0x040fe20000702270 */
[----:B------:R-:W-:Y:S02]  /*04f0*/  VIADD R10, R10, 0xffffffff ;  /* 0xffffffff0a0a7836 */ /* 0x000fe40000000000 */
[----:B-1----:R-:W-:Y:S01]  /*0500*/  @!P3 IMAD.WIDE.U32 R8, R11, R3, R6 ;  /* 0x000000030b08b225 */ /* 0x002fe200078e0006 */
[----:B------:R-:W0:Y:S02]  /*0510*/  FENCE.VIEW.ASYNC.S ;  /* 0x00000000000073c6 */ /* 0x000e240000000000 */
[----:B0-----:R-:W3:Y:S01]  /*0520*/  @!UP0 SYNCS.EXCH.64 URZ, [UR8+0x30], UR4 ;  /* 0x00003004083f85b2 */ /* 0x001ee20008000100 */
[----:B------:R-:W-:Y:S02]  /*0530*/  SEL R18, RZ, 0x1, !P0 ;  /* 0x00000001ff127807 */ /* 0x000fe40004000000 */
[----:B------:R-:W-:Y:S01]  /*0540*/  ISETP.GE.U32.AND P1, PT, R10, 0x2, PT ;  /* 0x000000020a00780c */ /* 0x000fe20003f26070 */
[----:B------:R-:W-:-:S02]  /*0550*/  @!P3 IMAD.MOV.U32 R16, RZ, RZ, R8 ;  /* 0x000000ffff10b224 */ /* 0x000fc400078e0008 */
[----:B------:R-:W-:Y:S01]  /*0560*/  @!P3 IMAD.MOV.U32 R17, RZ, RZ, R9 ;  /* 0x000000ffff11b224 */ /* 0x000fe200078e0009 */
[----:B------:R-:W-:Y:S01]  /*0570*/  SEL R18, R18, 0x2, P1 ;  /* 0x0000000212127807 */ /* 0x000fe20000800000 */
[----:B------:R0:W3:Y:S01]  /*0580*/  @!UP1 SYNCS.EXCH.64 URZ, [UR8+0x38], UR4 ;  /* 0x00003804083f95b2 */ /* 0x0000e20008000100 */
[----:B------:R-:W-:Y:S01]  /*0590*/  NOP ;  /* 0x0000000000007918 */ /* 0x000fe20000000000 */
[----:B0-----:R-:W-:-:S03]  /*05a0*/  UIMAD.WIDE.U32 UR4, UR6, UR7, URZ ;  /* 0x00000007060472a5 */ /* 0x001fc6000f8e003f */
[----:B------:R-:W-:Y:S02]  /*05b0*/  ULDC UR6, c[0x0][0x14] ;  /* 0x0000050000067ab9 */ /* 0x000fe40000000800 */
[----:B------:R-:W-:Y:S02]  /*05c0*/  UIMAD.WIDE.U32 UR38, UR4, UR6, URZ ;  /* 0x00000006042672a5 */ /* 0x000fe4000f8e003f */
[----:B------:R-:W-:-:S04]  /*05d0*/  UIMAD UR37, UR5, UR6, URZ ;  /* 0x00000006052572a4 */ /* 0x000fc8000f8e023f */
[----:B------:R-:W-:Y:S01]  /*05e0*/  UIADD3 UR37, UR39, UR37, URZ ;  /* 0x0000002527257290 */ /* 0x000fe2000fffe03f */
[----:B---34-:R-:W-:Y:S06]  /*05f0*/  BAR.SYNC.DEFER_BLOCKING 0x0 ;  /* 0x0000000000007b1d */ /* 0x018fec0000010000 */
[----:B------:R-:W-:Y:S05]  /*0600*/  @!P2 BRA `(.L_x_3) ;  /* 0x00000044001ca947 */ /* 0x000fea0003800000 */
[----:B------:R-:W-:-:S13]  /*0610*/  ISETP.GT.U32.AND P0, PT, R10, 0x1, PT ;  /* 0x000000010a00780c */ /* 0x000fda0003f04070 */
[----:B------:R-:W-:Y:S05]  /*0620*/  @P0 EXIT ;  /* 0x000000000000094d */ /* 0x000fea0003800000 */
[----:B------:R-:W-:Y:S01]  /*0630*/  ULDC.64 UR4, c[0x0][0x650] ;  /* 0x0001940000047ab9 */ /* 0x000fe20000000a00 */
[----:B------:R-:W-:Y:S01]  /*0640*/  PRMT R0, RZ, 0x7610, R0 ;  /* 0x00007610ff007816 */ /* 0x000fe20000000000 */
[----:B------:R-:W-:Y:S01]  /*0650*/  IMAD.MOV.U32 R69, RZ, RZ, -0x1 ;  /* 0xffffffffff457424 */ /* 0x000fe200078e00ff */
[----:B------:R-:W-:Y:S01]  /*0660*/  ISETP.GE.U32.AND P0, PT, R16, UR4, PT ;  /* 0x0000000410007c0c */ /* 0x000fe2000bf06070 */
[----:B------:R-:W-:Y:S02]  /*0670*/  IMAD.MOV.U32 R68, RZ, RZ, -0x1 ;  /* 0xffffffffff447424 */ /* 0x000fe400078e00ff */
[----:B------:R-:W-:Y:S01]  /*0680*/  IMAD.MOV.U32 R67, RZ, RZ, -0x1 ;  /* 0xffffffffff437424 */ /* 0x000fe200078e00ff */
[----:B------:R-:W-:-:S13]  /*0690*/  ISETP.GE.U32.AND.EX P0, PT, R17, UR5, PT, P0 ;  /* 0x0000000511007c0c */ /* 0x000fda000bf06100 */
[----:B------:R-:W-:Y:S05]  /*06a0*/  @P0 BRA `(.L_x_4) ;  /* 0x0000000400540947 */ /* 0x000fea0003800000 */
[----:B------:R-:W0:Y:S01]  /*06b0*/  LDC.64 R20, c[0x0][0x628] ;  /* 0x00018a00ff147b82 */ /* 0x000e220000000a00 */
[----:B------:R-:W-:Y:S02]  /*06c0*/  IMAD.MOV.U32 R8, RZ, RZ, R16 ;  /* 0x000000ffff087224 */ /* 0x000fe400078e0010 */
[----:B------:R-:W-:-:S05]  /*06d0*/  IMAD.MOV.U32 R9, RZ, RZ, R17 ;  /* 0x000000ffff097224 */ /* 0x000fca00078e0011 */
[----:B------:R-:W1:Y:S08]  /*06e0*/  LDC R0, c[0x0][0x630] ;  /* 0x00018c00ff007b82 */ /* 0x000e700000000800 */
[----:B------:R-:W2:Y:S01]  /*06f0*/  LDC.64 R22, c[0x0][0x620] ;  /* 0x00018800ff167b82 */ /* 0x000ea20000000a00 */
[----:B0-----:R-:W-:-:S04]  /*0700*/  ISETP.NE.U32.AND P0, PT, R20, RZ, PT ;  /* 0x000000ff1400720c */ /* 0x001fc80003f05070 */
[----:B------:R-:W-:-:S13]  /*0710*/  ISETP.NE.AND.EX P0, PT, R21, RZ, PT, P0 ;  /* 0x000000ff1500720c */ /* 0x000fda0003f05300 */
[----:B-12---:R-:W-:Y:S05]  /*0720*/  @!P0 BRA `(.L_x_5) ;  /* 0x0000000000288947 */ /* 0x006fea0003800000 */
[----:B------:R-:W0:Y:S02]  /*0730*/  LDC R13, c[0x0][0x634] ;  /* 0x00018d00ff0d7b82 */ /* 0x000e240000000800 */
[----:B0-----:R-:W-:-:S05]  /*0740*/  IADD3 R13, P0, R16, R13, RZ ;  /* 0x0000000d100d7210 */ /* 0x001fca0007f1e0ff */
[----:B------:R-:W-:-:S04]  /*0750*/  IMAD.X R15, RZ, RZ, R17, P0 ;  /* 0x000000ffff0f7224 */ /* 0x000fc800000e0611 */
[----:B------:R-:W-:-:S04]  /*0760*/  IMAD.WIDE.U32 R8, R15, R20, RZ ;  /* 0x000000140f087225 */ /* 0x000fc800078e00ff */
[----:B------:R-:W-:-:S04]  /*0770*/  IMAD.WIDE.U32 R10, P0, R13, R21, R8 ;  /* 0x000000150d0a7225 */ /* 0x000fc80007800008 */
[----:B------:R-:W-:-:S04]  /*0780*/  IMAD.WIDE.U32 R8, R13, R20, RZ ;  /* 0x000000140d087225 */ /* 0x000fc800078e00ff */
[----:B------:R-:W-:Y:S01]  /*0790*/  IMAD.X R13, RZ, RZ, RZ, P0 ;  /* 0x000000ffff0d7224 */ /* 0x000fe200000e06ff */
[----:B------:R-:W-:Y:S01]  /*07a0*/  IADD3 RZ, P0, R9, R10, RZ ;  /* 0x0000000a09ff7210 */ /* 0x000fe20007f1e0ff */
[----:B------:R-:W-:-:S04]  /*07b0*/  IMAD.MOV.U32 R12, RZ, RZ, R11 ;  /* 0x000000ffff0c7224 */ /* 0x000fc800078e000b */
[----:B------:R-:W-:-:S08]  /*07c0*/  IMAD.WIDE.U32.X R8, R15, R21, R12, P0 ;  /* 0x000000150f087225 */ /* 0x000fd000000e040c */
.L_x_5:
[-CC-:B------:R-:W-:Y:S01]  /*07d0*/  SHF.R.U64 R67, R8, R0.reuse, R9.reuse ;  /* 0x0000000008437219 */ /* 0x180fe20000001209 */
[----:B------:R-:W0:Y:S01]  /*07e0*/  LDC R12, c[0x0][0x618] ;  /* 0x00018600ff0c7b82 */ /* 0x000e220000000800 */
[----:B------:R-:W-:Y:S01]  /*07f0*/  SHF.R.U32.HI R7, RZ, R0, R9 ;  /* 0x00000000ff077219 */ /* 0x000fe20000011609 */
[----:B------:R-:W-:Y:S01]  /*0800*/  ULDC UR4, c[0x0][0x150] ;  /* 0x0000540000047ab9 */ /* 0x000fe20000000800 */
[----:B------:R-:W-:Y:S02]  /*0810*/  IADD3 R11, P0, RZ, -R67, RZ ;  /* 0x80000043ff0b7210 */ /* 0x000fe40007f1e0ff */
[----:B------:R-:W-:-:S03]  /*0820*/  I2FP.F32.U32 R0, R6 ;  /* 0x0000000600007245 */ /* 0x000fc60000201000 */
[----:B------:R-:W1:Y:S01]  /*0830*/  LDC.64 R30, c[0x0][0x640] ;  /* 0x00019000ff1e7b82 */ /* 0x000e620000000a00 */
[----:B------:R-:W-:Y:S02]  /*0840*/  IMAD.X R13, RZ, RZ, ~R7, P0 ;  /* 0x000000ffff0d7224 */ /* 0x000fe400000e0e07 */
[----:B------:R-:W-:Y:S01]  /*0850*/  FMUL R0, R0, UR4 ;  /* 0x0000000400007c20 */ /* 0x000fe20008400000 */
[----:B------:R-:W-:Y:S01]  /*0860*/  IMAD.WIDE.U32 R8, R11, R22, R16 ;  /* 0x000000160b087225 */ /* 0x000fe200078e0010 */
[----:B------:R-:W-:-:S03]  /*0870*/  ULDC UR4, c[0x0][0x154] ;  /* 0x0000550000047ab9 */ /* 0x000fc60000000800 */
[----:B------:R-:W-:Y:S01]  /*0880*/  IMAD R10, R13, R22, RZ ;  /* 0x000000160d0a7224 */ /* 0x000fe200078e02ff */
[----:B------:R-:W2:Y:S01]  /*0890*/  LDC R7, c[0x0][0x144] ;  /* 0x00005100ff077b82 */ /* 0x000ea20000000800 */
[----:B------:R-:W3:Y:S02]  /*08a0*/  F2I.U32.TRUNC.NTZ R0, R0 ;  /* 0x0000000000007305 */ /* 0x000ee4000020f000 */
[----:B------:R-:W-:-:S04]  /*08b0*/  IMAD R11, R11, R23, R10 ;  /* 0x000000170b0b7224 */ /* 0x000fc800078e020a */
[----:B------:R-:W-:Y:S01]  /*08c0*/  IMAD.IADD R9, R9, 0x1, R11 ;  /* 0x0000000109097824 */ /* 0x000fe200078e020b */
[----:B------:R-:W4:Y:S01]  /*08d0*/  LDC R24, c[0x0][0x608] ;  /* 0x00018200ff187b82 */ /* 0x000f220000000800 */
[----:B------:R-:W-:-:S03]  /*08e0*/  IMAD.MOV.U32 R11, RZ, RZ, -0x1 ;  /* 0xffffffffff0b7424 */ /* 0x000fc600078e00ff */
[-CC-:B0-----:R-:W-:Y:S02]  /*08f0*/  SHF.R.U64 R22, R8, R12.reuse, R9.reuse ;  /* 0x0000000c08167219 */ /* 0x181fe40000001209 */
[----:B------:R-:W-:Y:S02]  /*0900*/  I2FP.F32.U32 R8, R3 ;  /* 0x0000000300087245 */ /* 0x000fe40000201000 */
[----:B------:R-:W0:Y:S01]  /*0910*/  LDC R28, c[0x0][0x658] ;  /* 0x00019600ff1c7b82 */ /* 0x000e220000000800 */
[----:B-1----:R-:W-:Y:S01]  /*0920*/  ISETP.NE.U32.AND P0, PT, R30, RZ, PT ;  /* 0x000000ff1e00720c */ /* 0x002fe20003f05070 */
[----:B---3--:R-:W-:Y:S02]  /*0930*/  IMAD.MOV R10, RZ, RZ, -R0 ;  /* 0x000000ffff0a7224 */ /* 0x008fe400078e0a00 */
[----:B------:R-:W-:Y:S01]  /*0940*/  FMUL R8, R8, UR4 ;  /* 0x0000000408087c20 */ /* 0x000fe20008400000 */
[----:B------:R-:W-:Y:S02]  /*0950*/  SHF.R.U32.HI R9, RZ, R12, R9 ;  /* 0x0000000cff097219 */ /* 0x000fe40000011609 */
[----:B------:R-:W-:Y:S01]  /*0960*/  ISETP.NE.AND.EX P0, PT, R31, RZ, PT, P0 ;  /* 0x000000ff1f00720c */ /* 0x000fe20003f05300 */
[----:B------:R1:W3:Y:S01]  /*0970*/  F2I.U32.TRUNC.NTZ R15, R8 ;  /* 0x00000008000f7305 */ /* 0x0002e2000020f000 */
[----:B------:R-:W1:Y:S01]  /*0980*/  LDC R20, c[0x0][0x148] ;  /* 0x00005200ff147b82 */ /* 0x000e620000000800 */
[----:B--2---:R-:W-:-:S07]  /*0990*/  IMAD R0, R7, R10, R6 ;  /* 0x0000000a07007224 */ /* 0x004fce00078e0206 */
[----:B------:R-:W2:Y:S01]  /*09a0*/  LDC R26, c[0x0][0x600] ;  /* 0x00018000ff1a7b82 */ /* 0x000ea20000000800 */
[-CC-:B----4-:R-:W-:Y:S02]  /*09b0*/  SHF.R.U64 R32, R22, R24.reuse, R9.reuse ;  /* 0x0000001816207219 */ /* 0x190fe40000001209 */
[----:B------:R-:W-:Y:S01]  /*09c0*/  SHF.R.U32.HI R7, RZ, R24, R9 ;  /* 0x00000018ff077219 */ /* 0x000fe20000011609 */
[----:B------:R-:W-:-:S04]  /*09d0*/  IMAD.MOV.U32 R9, RZ, RZ, 0x1 ;  /* 0x00000001ff097424 */ /* 0x000fc800078e00ff */
[----:B------:R-:W4:Y:S01]  /*09e0*/  LDC R21, c[0x0][0x648] ;  /* 0x00019200ff157b82 */ /* 0x000f220000000800 */
[-C--:B0-----:R-:W-:Y:S02]  /*09f0*/  SHF.L.U32 R6, R11, R28.reuse, RZ ;  /* 0x0000001c0b067219 */ /* 0x081fe400000006ff */
[--C-:B------:R-:W-:Y:S02]  /*0a00*/  SHF.R.U64 R24, R32, R28, R7.reuse ;  /* 0x0000001c20187219 */ /* 0x100fe40000001207 */
[----:B------:R-:W-:Y:S02]  /*0a10*/  LOP3.LUT R13, RZ, R6, RZ, 0x33, !PT ;  /* 0x00000006ff0d7212 */ /* 0x000fe400078e33ff */
[-C--:B------:R-:W-:Y:S01]  /*0a20*/  SHF.R.U32.HI R7, RZ, R28.reuse, R7 ;  /* 0x0000001cff077219 */ /* 0x080fe20000011607 */
[----:B------:R-:W0:Y:S01]  /*0a30*/  LDC R23, c[0x0][0x638] ;  /* 0x00018e00ff177b82 */ /* 0x000e220000000800 */
[----:B------:R-:W-:Y:S01]  /*0a40*/  SHF.L.U32 R12, R9, R28, RZ ;  /* 0x0000001c090c7219 */ /* 0x000fe200000006ff */
[----:B------:R-:W-:-:S06]  /*0a50*/  IMAD.MOV.U32 R6, RZ, RZ, R24 ;  /* 0x000000ffff067224 */ /* 0x000fcc00078e0018 */
[----:B------:R-:W0:Y:S01]  /*0a60*/  LDC R69, c[0x0][0x610] ;  /* 0x00018400ff457b82 */ /* 0x000e220000000800 */
[----:B-1-3--:R-:W-:Y:S05]  /*0a70*/  @!P0 BRA `(.L_x_6) ;  /* 0x0000000000288947 */ /* 0x00afea0003800000 */
[----:B------:R-:W1:Y:S02]  /*0a80*/  LDC R11, c[0x0][0x64c] ;  /* 0x00019300ff0b7b82 */ /* 0x000e640000000800 */
[----:B-1----:R-:W-:-:S05]  /*0a90*/  IADD3 R11, P0, R24, R11, RZ ;  /* 0x0000000b180b7210 */ /* 0x002fca0007f1e0ff */
        /* <DEDUP_REMOVED lines=8> */
.L_x_6:
[----:B----4-:R-:W-:Y:S01]  /*0b20*/  SHF.R.U64 R6, R6, R21, R7 ;  /* 0x0000001506067219 */ /* 0x010fe20000001207 */
[----:B--2---:R-:W-:Y:S01]  /*0b30*/  VIADD R7, R26, 0xffffffff ;  /* 0xffffffff1a077836 */ /* 0x004fe20000000000 */
[----:B------:R-:W-:Y:S01]  /*0b40*/  LOP3.LUT R13, R32, R13, RZ, 0xc0, !PT ;  /* 0x0000000d200d7212 */ /* 0x000fe200078ec0ff */
[----:B------:R-:W-:Y:S02]  /*0b50*/  IMAD.MOV R15, RZ, RZ, -R15 ;  /* 0x000000ffff0f7224 */ /* 0x000fe400078e0a0f */
[----:B------:R-:W-:Y:S02]  /*0b60*/  IMAD.MOV R8, RZ, RZ, -R6 ;  /* 0x000000ffff087224 */ /* 0x000fe400078e0a06 */
[----:B------:R-:W-:Y:S01]  /*0b70*/  IMAD R13, R12, R6, R13 ;  /* 0x000000060c0d7224 */ /* 0x000fe200078e020d */
[----:B------:R-:W-:Y:S01]  /*0b80*/  LOP3.LUT R6, R22, R7, RZ, 0xc0, !PT ;  /* 0x0000000716067212 */ /* 0x000fe200078ec0ff */
[----:B------:R-:W-:Y:S02]  /*0b90*/  @P3 IMAD R0, R20, R15, R3 ;  /* 0x0000000f14003224 */ /* 0x000fe400078e0203 */
[----:B0-----:R-:W-:-:S02]  /*0ba0*/  IMAD R3, R8, R23, R24 ;  /* 0x0000001708037224 */ /* 0x001fc400078e0218 */
[----:B------:R-:W-:Y:S02]  /*0bb0*/  IMAD R69, R13, R69, R0 ;  /* 0x000000450d457224 */ /* 0x000fe400078e0200 */
[----:B------:R-:W-:Y:S02]  /*0bc0*/  IMAD R6, R3, R26, R6 ;  /* 0x0000001a03067224 */ /* 0x000fe400078e0206 */
[----:B------:R-:W-:-:S03]  /*0bd0*/  IMAD.MOV.U32 R0, RZ, RZ, 0x1 ;  /* 0x00000001ff007424 */ /* 0x000fc600078e00ff */
[----:B------:R-:W-:Y:S02]  /*0be0*/  SEL R68, R6, R69, !P3 ;  /* 0x0000004506447207 */ /* 0x000fe40005800000 */
[----:B------:R-:W-:-:S07]  /*0bf0*/  SEL R69, R69, R6, !P3 ;  /* 0x0000000645457207 */ /* 0x000fce0005800000 */
.L_x_4:
[----:B------:R-:W-:-:S08]  /*0c00*/  NOP ;  /* 0x0000000000007918 */ /* 0x000fd00000000000 */
[----:B------:R-:W0:Y:S02]  /*0c10*/  USETMAXREG.TRY_ALLOC.CTAPOOL UP0, 0xe8 ;  /* 0x000000e8000079c8 */ /* 0x000e240008000600 */
[----:B0-----:R-:W-:-:S13]  /*0c20*/  PLOP3.LUT P0, PT, PT, PT, UP0, 0x80, 0x0 ;  /* 0x000000000000781c */ /* 0x001fda0003f0f008 */
[----:B------:R-:W-:Y:S05]  /*0c30*/  @!P0 BRA `(.L_x_4) ;  /* 0xfffffffc00f08947 */ /* 0x000fea000383ffff */
[----:B------:R-:W-:Y:S01]  /*0c40*/  ULDC.64 UR4, c[0x0][0x598] ;  /* 0x0001660000047ab9 */ /* 0x000fe20000000a00 */
[----:B------:R-:W-:Y:S01]  /*0c50*/  ULDC.64 UR40, c[0x0][0x208] ;  /* 0x0000820000287ab9 */ /* 0x000fe20000000a00 */
[----:B------:R-:W-:-:S04]  /*0c60*/  ISETP.NE.U32.AND P0, PT, RZ, UR4, PT ;  /* 0x00000004ff007c0c */ /* 0x000fc8000bf05070 */
[----:B------:R-:W-:-:S13]  /*0c70*/  ISETP.NE.AND.EX P0, PT, RZ, UR5, PT, P0 ;  /* 0x00000005ff007c0c */ /* 0x000fda000bf05300 */
[----:B------:R-:W-:Y:S05]  /*0c80*/  @!P0 BRA `(.L_x_7) ;  /* 0x00000000001c8947 */ /* 0x000fea0003800000 */
[----:B------:R-:W0:Y:S02]  /*0c90*/  LDC.64 R6, c[0x0][0x598] ;  /* 0x00016600ff067b82 */ /* 0x000e240000000a00 */
[----:B0-----:R-:W2:Y:S02]  /*0ca0*/  LDG.E.64 R6, desc[UR40][R6.64] ;  /* 0x0000002806067981 */ /* 0x001ea4000c1e1b00 */
[----:B--2---:R-:W-:-:S04]  /*0cb0*/  ISETP.NE.U32.AND P0, PT, R6, RZ, PT ;  /* 0x000000ff0600720c */ /* 0x004fc80003f05070 */
[----:B------:R-:W-:-:S13]  /*0cc0*/  ISETP.NE.AND.EX P0, PT, R7, RZ, PT, P0 ;  /* 0x000000ff0700720c */ /* 0x000fda0003f05300 */
[----:B------:R-:W-:Y:S05]  /*0cd0*/  @!P0 BRA `(.L_x_7) ;  /* 0x0000000000088947 */ /* 0x000fea0003800000 */
[----:B------:R0:W5:Y:S01]  /*0ce0*/  LD.E R19, desc[UR40][R6.64] ;  /* 0x0000002806137980 */ /* 0x000162000c101900 */
[----:B------:R-:W-:Y:S05]  /*0cf0*/  BRA `(.L_x_8) ;  /* 0x0000000000247947 */ /* 0x000fea0003800000 */
.L_x_7:
[----:B------:R-:W-:Y:S02]  /*0d00*/  ULDC.64 UR4, c[0x0][0x588] ;  /* 0x0001620000047ab9 */ /* 0x000fe40000000a00 */
[----:B------:R-:W-:-:S04]  /*0d10*/  ISETP.NE.U32.AND P0, PT, RZ, UR4, PT ;  /* 0x00000004ff007c0c */ /* 0x000fc8000bf05070 */
[----:B------:R-:W-:-:S13]  /*0d20*/  ISETP.NE.AND.EX P0, PT, RZ, UR5, PT, P0 ;  /* 0x00000005ff007c0c */ /* 0x000fda000bf05300 */
[----:B------:R-:W-:Y:S05]  /*0d30*/  @!P0 BRA `(.L_x_9) ;  /* 0x00000000000c8947 */ /* 0x000fea0003800000 */
[----:B------:R-:W0:Y:S02]  /*0d40*/  LDC.64 R6, c[0x0][0x588] ;  /* 0x00016200ff067b82 */ /* 0x000e240000000a00 */
[----:B0-----:R1:W5:Y:S01]  /*0d50*/  LDG.E R19, desc[UR40][R6.64] ;  /* 0x0000002806137981 */ /* 0x001362000c1e1900 */
[----:B------:R-:W-:Y:S05]  /*0d60*/  BRA `(.L_x_8) ;  /* 0x0000000000087947 */ /* 0x000fea0003800000 */
.L_x_9:
[----:B------:R-:W-:Y:S02]  /*0d70*/  ULDC UR4, c[0x0][0x580] ;  /* 0x0001600000047ab9 */ /* 0x000fe40000000800 */
[----:B------:R-:W-:-:S07]  /*0d80*/  IMAD.U32 R19, RZ, RZ, UR4 ;  /* 0x00000004ff137e24 */ /* 0x000fce000f8e00ff */
.L_x_8:
[----:B------:R-:W-:Y:S02]  /*0d90*/  ULDC.64 UR4, c[0x0][0x5a0] ;  /* 0x0001680000047ab9 */ /* 0x000fe40000000a00 */
[----:B------:R-:W-:-:S04]  /*0da0*/  ISETP.NE.U32.AND P0, PT, RZ, UR4, PT ;  /* 0x00000004ff007c0c */ /* 0x000fc8000bf05070 */
[----:B------:R-:W-:-:S13]  /*0db0*/  ISETP.NE.AND.EX P0, PT, RZ, UR5, PT, P0 ;  /* 0x00000005ff007c0c */ /* 0x000fda000bf05300 */
[----:B------:R-:W-:Y:S05]  /*0dc0*/  @!P0 BRA `(.L_x_10) ;  /* 0x00000000001c8947 */ /* 0x000fea0003800000 */
[----:B01----:R-:W0:Y:S02]  /*0dd0*/  LDC.64 R6, c[0x0][0x5a0] ;  /* 0x00016800ff067b82 */ /* 0x003e240000000a00 */
[----:B0-----:R-:W2:Y:S02]  /*0de0*/  LDG.E.64 R6, desc[UR40][R6.64] ;  /* 0x0000002806067981 */ /* 0x001ea4000c1e1b00 */
[----:B--2---:R-:W-:-:S04]  /*0df0*/  ISETP.NE.U32.AND P0, PT, R6, RZ, PT ;  /* 0x000000ff0600720c */ /* 0x004fc80003f05070 */
[----:B------:R-:W-:-:S13]  /*0e00*/  ISETP.NE.AND.EX P0, PT, R7, RZ, PT, P0 ;  /* 0x000000ff0700720c */ /* 0x000fda0003f05300 */
[----:B------:R-:W-:Y:S05]  /*0e10*/  @!P0 BRA `(.L_x_10) ;  /* 0x0000000000088947 */ /* 0x000fea0003800000 */
[----:B------:R0:W5:Y:S01]  /*0e20*/  LD.E R56, desc[UR40][R6.64] ;  /* 0x0000002806387980 */ /* 0x000162000c101900 */
[----:B------:R-:W-:Y:S05]  /*0e30*/  BRA `(.L_x_11) ;  /* 0x0000000000247947 */ /* 0x000fea0003800000 */
.L_x_10:
[----:B------:R-:W-:Y:S02]  /*0e40*/  ULDC.64 UR4, c[0x0][0x590] ;  /* 0x0001640000047ab9 */ /* 0x000fe40000000a00 */
[----:B------:R-:W-:-:S04]  /*0e50*/  ISETP.NE.U32.AND P0, PT, RZ, UR4, PT ;  /* 0x00000004ff007c0c */ /* 0x000fc8000bf05070 */
[----:B------:R-:W-:-:S13]  /*0e60*/  ISETP.NE.AND.EX P0, PT, RZ, UR5, PT, P0 ;  /* 0x00000005ff007c0c */ /* 0x000fda000bf05300 */
[----:B------:R-:W-:Y:S05]  /*0e70*/  @!P0 BRA `(.L_x_12) ;  /* 0x00000000000c8947 */ /* 0x000fea0003800000 */
[----:B------:R-:W2:Y:S02]  /*0e80*/  LDC.64 R56, c[0x0][0x590] ;  /* 0x00016400ff387b82 */ /* 0x000ea40000000a00 */
[----:B--2---:R2:W5:Y:S01]  /*0e90*/  LDG.E R56, desc[UR40][R56.64] ;  /* 0x0000002838387981 */ /* 0x004562000c1e1900 */
[----:B------:R-:W-:Y:S05]  /*0ea0*/  BRA `(.L_x_11) ;  /* 0x0000000000087947 */ /* 0x000fea0003800000 */
.L_x_12:
[----:B------:R-:W-:Y:S02]  /*0eb0*/  ULDC UR4, c[0x0][0x584] ;  /* 0x0001610000047ab9 */ /* 0x000fe40000000800 */
[----:B------:R-:W-:-:S07]  /*0ec0*/  IMAD.U32 R56, RZ, RZ, UR4 ;  /* 0x00000004ff387e24 */ /* 0x000fce000f8e00ff */
.L_x_11:
[----:B------:R-:W-:-:S13]  /*0ed0*/  LOP3.LUT P0, RZ, R0, 0xff, RZ, 0xc0, !PT ;  /* 0x000000ff00ff7812 */ /* 0x000fda000780c0ff */
[----:B------:R-:W-:Y:S05]  /*0ee0*/  @!P0 EXIT ;  /* 0x000000000000894d */ /* 0x000fea0003800000 */
[----:B------:R-:W3:Y:S01]  /*0ef0*/  LDC R59, c[0x0][0x658] ;  /* 0x00019600ff3b7b82 */ /* 0x000ee20000000800 */
[----:B------:R-:W-:Y:S01]  /*0f00*/  ULDC.64 UR6, c[0x0][0x288] ;  /* 0x0000a20000067ab9 */ /* 0x000fe20000000a00 */
[----:B------:R-:W-:Y:S01]  /*0f10*/  LOP3.LUT R14, R14, 0x1, RZ, 0xc0, !PT ;  /* 0x000000010e0e7812 */ /* 0x000fe200078ec0ff */
[----:B------:R-:W-:Y:S01]  /*0f20*/  UIADD3 UR4, UR7, 0x7f, URZ ;  /* 0x0000007f07047890 */ /* 0x000fe2000fffe03f */
[----:B------:R-:W-:Y:S01]  /*0f30*/  SHF.R.U32.HI R0, RZ, 0x2, R4 ;  /* 0x00000002ff007819 */ /* 0x000fe20000011604 */
[----:B------:R-:W-:Y:S01]  /*0f40*/  IMAD.U32 R3, RZ, RZ, UR6 ;  /* 0x00000006ff037e24 */ /* 0x000fe2000f8e00ff */
[----:B------:R-:W-:Y:S01]  /*0f50*/  SHF.R.U32.HI R5, RZ, 0x1, R5 ;  /* 0x00000001ff057819 */ /* 0x000fe20000011605 */
[----:B------:R-:W-:Y:S01]  /*0f60*/  USHF.R.S32.HI UR5, URZ, 0x1f, UR4 ;  /* 0x0000001f3f057899 */ /* 0x000fe20008011404 */
[----:B01----:R-:W0:Y:S01]  /*0f70*/  LDC.64 R6, c[0x0][0x5c8] ;  /* 0x00017200ff067b82 */ /* 0x003e220000000a00 */
[----:B------:R-:W-:Y:S01]  /*0f80*/  LOP3.LUT R60, R4, 0x3, RZ, 0xc0, !PT ;  /* 0x00000003043c7812 */ /* 0x000fe200078ec0ff */
[----:B------:R-:W-:Y:S01]  /*0f90*/  IMAD.SHL.U32 R9, R14, 0x40, RZ ;  /* 0x000000400e097824 */ /* 0x000fe200078e00ff */
[----:B------:R-:W-:Y:S01]  /*0fa0*/  LOP3.LUT R0, R0, 0x7, RZ, 0xc0, !PT ;  /* 0x0000000700007812 */ /* 0x000fe200078ec0ff */
[----:B------:R-:W-:Y:S01]  /*0fb0*/  ULEA.HI UR5, UR5, UR4, URZ, 0x7 ;  /* 0x0000000405057291 */ /* 0x000fe2000f8f383f */
[----:B------:R-:W-:Y:S01]  /*0fc0*/  LOP3.LUT R5, R5, 0x30, RZ, 0xc0, !PT ;  /* 0x0000003005057812 */ /* 0x000fe200078ec0ff */
[----:B------:R-:W-:Y:S01]  /*0fd0*/  IMAD R60, R60, -0x2, R3 ;  /* 0xfffffffe3c3c7824 */ /* 0x000fe200078e0203 */
[--C-:B------:R-:W-:Y:S01]  /*0fe0*/  LOP3.LUT R22, R9, 0x40, R0.reuse, 0xe2, !PT ;  /* 0x0000004009167812 */ /* 0x100fe200078ee200 */
[----:B------:R-:W1:Y:S01]  /*0ff0*/  LDC R63, c[0x0][0x600] ;  /* 0x00018000ff3f7b82 */ /* 0x000e620000000800 */
[----:B------:R-:W-:Y:S01]  /*1000*/  IADD3 R3, RZ, -R5, -R0 ;  /* 0x80000005ff037210 */ /* 0x000fe20007ffe800 */
[----:B------:R-:W-:Y:S01]  /*1010*/  IMAD.MOV.U32 R0, RZ, RZ, -0x1 ;  /* 0xffffffffff007424 */ /* 0x000fe200078e00ff */
[----:B------:R-:W-:Y:S01]  /*1020*/  USHF.R.S32.HI UR43, URZ, 0x7, UR5 ;  /* 0x000000073f2b7899 */ /* 0x000fe20008011405 */
[----:B------:R-:W-:Y:S01]  /*1030*/  IMAD.MOV.U32 R8, RZ, RZ, 0x1 ;  /* 0x00000001ff087424 */ /* 0x000fe200078e00ff */
[----:B------:R-:W-:Y:S01]  /*1040*/  LOP3.LUT R62, R4, 0x80, RZ, 0xc0, !PT ;  /* 0x00000080043e7812 */ /* 0x000fe200078ec0ff */
[----:B------:R-:W-:Y:S01]  /*1050*/  IMAD R3, R14, -0x40, R3 ;  /* 0xffffffc00e037824 */ /* 0x000fe200078e0203 */
[----:B------:R-:W-:Y:S01]  /*1060*/  UISETP.LT.AND UP0, UPT, UR43, 0x1, UPT ;  /* 0x000000012b00788c */ /* 0x000fe2000bf01270 */
[----:B---3--:R-:W-:Y:S01]  /*1070*/  SHF.L.U32 R0, R0, R59, RZ ;  /* 0x0000003b00007219 */ /* 0x008fe200000006ff */
[----:B------:R-:W-:Y:S01]  /*1080*/  ULDC UR4, c[0x0][0x284] ;  /* 0x0000a10000047ab9 */ /* 0x000fe20000000800 */
[----:B------:R-:W-:Y:S01]  /*1090*/  LOP3.LUT R22, R22, R5, RZ, 0xfc, !PT ;  /* 0x0000000516167212 */ /* 0x000fe200078efcff */
[----:B------:R-:W-:Y:S01]  /*10a0*/  USEL UR44, UR43, 0x1, UP0 ;  /* 0x000000012b2c7887 */ /* 0x000fe20008000000 */
[----:B------:R-:W-:Y:S01]  /*10b0*/  SHF.L.U32 R59, R8, R59, RZ ;  /* 0x0000003b083b7219 */ /* 0x000fe200000006ff */
[----:B------:R-:W-:Y:S01]  /*10c0*/  IMAD.SHL.U32 R61, R4, 0x2, RZ ;  /* 0x00000002043d7824 */ /* 0x000fe200078e00ff */
[----:B------:R-:W-:Y:S01]  /*10d0*/  LOP3.LUT R66, R18, 0x1, RZ, 0xfc, !PT ;  /* 0x0000000112427812 */ /* 0x000fe200078efcff */
[----:B------:R-:W-:Y:S01]  /*10e0*/  VIADD R65, R3, UR4 ;  /* 0x0000000403417c36 */ /* 0x000fe20008000000 */
[C---:B0-----:R-:W-:Y:S01]  /*10f0*/  SHF.L.U64.HI R58, R6.reuse, 0x3, R7 ;  /* 0x00000003063a7819 */ /* 0x041fe20000010207 */
[----:B--2---:R-:W-:Y:S01]  /*1100*/  IMAD.SHL.U32 R57, R6, 0x8, RZ ;  /* 0x0000000806397824 */ /* 0x004fe200078e00ff */
[----:B------:R-:W-:Y:S01]  /*1110*/  SHF.R.U32.HI R62, RZ, 0x7, R62 ;  /* 0x00000007ff3e7819 */ /* 0x000fe2000001163e */
[----:B------:R-:W-:Y:S01]  /*1120*/  IMAD.MOV.U32 R23, RZ, RZ, RZ ;  /* 0x000000ffff177224 */ /* 0x000fe200078e00ff */
[----:B------:R-:W-:Y:S01]  /*1130*/  LOP3.LUT R64, RZ, R0, RZ, 0x33, !PT ;  /* 0x00000000ff407212 */ /* 0x000fe200078e33ff */
[----:B------:R-:W-:Y:S01]  /*1140*/  UIADD3 UR44, UR43, -UR44, URZ ;  /* 0x8000002c2b2c7290 */ /* 0x000fe2000fffe03f */
[----:B------:R-:W-:Y:S01]  /*1150*/  UMOV UR36, URZ ;  /* 0x0000003f00247c82 */ /* 0x000fe20008000000 */
[----:B-1----:R-:W-:Y:S01]  /*1160*/  VIADD R63, R63, 0xffffffff ;  /* 0xffffffff3f3f7836 */ /* 0x002fe20000000000 */
[----:B------:R-:W-:-:S09]  /*1170*/  UMOV UR42, URZ ;  /* 0x0000003f002a7c82 */ /* 0x000fd20008000000 */
.L_x_94:
[----:B0-----:R-:W0:Y:S01]  /*1180*/  SHFL.IDX PT, R0, R62, RZ, 0x1f ;  /* 0x00001fff3e007589 */ /* 0x001e2200000e0000 */
[----:B-1----:R-:W1:Y:S01]  /*1190*/  S2UR UR7, SR_CgaCtaId ;  /* 0x00000000000779c3 */ /* 0x002e620000008800 */
[----:B------:R-:W-:Y:S01]  /*11a0*/  UMOV UR6, 0x400 ;  /* 0x0000040000067882 */ /* 0x000fe20000000000 */
[----:B0-----:R-:W-:Y:S01]  /*11b0*/  R2UR UR4, R0 ;  /* 0x00000000000472ca */ /* 0x001fe200000e0000 */
[----:B-1----:R-:W-:-:S12]  /*11c0*/  ULEA UR46, UR7, UR6, 0x18 ;  /* 0x00000006072e7291 */ /* 0x002fd8000f8ec03f */
[----:B------:R-:W-:-:S04]  /*11d0*/  ULEA.HI UR5, UR4, UR4, URZ, 0x1 ;  /* 0x0000000404057291 */ /* 0x000fc8000f8f083f */
[----:B------:R-:W-:-:S04]  /*11e0*/  ULOP3.LUT UR5, UR5, 0x7fffe, URZ, 0xc0, !UPT ;  /* 0x0007fffe05057892 */ /* 0x000fc8000f8ec03f */
[----:B------:R-:W-:-:S03]  /*11f0*/  UIADD3 UR5, UR4, -UR5, URZ ;  /* 0x8000000504057290 */ /* 0x000fc6000fffe03f */
[----:B------:R-:W-:Y:S01]  /*1200*/  ULDC UR4, c[0x0][0x28c] ;  /* 0x0000a30000047ab9 */ /* 0x000fe20000000800 */
[----:B------:R-:W-:Y:S01]  /*1210*/  ULEA UR5, UR5, UR46, 0xd ;  /* 0x0000002e05057291 */ /* 0x000fe2000f8e683f */
[----:B------:R-:W-:-:S03]  /*1220*/  ISETP.LT.AND P0, PT, RZ, UR4, PT ;  /* 0x00000004ff007c0c */ /* 0x000fc6000bf01270 */
[----:B------:R-:W-:-:S04]  /*1230*/  UIADD3 UR5, UR5, 0x100, URZ ;  /* 0x0000010005057890 */ /* 0x000fc8000fffe03f */
[----:B------:R-:W-:-:S04]  /*1240*/  USHF.R.U32.HI UR5, URZ, 0x4, UR5 ;  /* 0x000000043f057899 */ /* 0x000fc80008011605 */
[----:B------:R-:W-:-:S04]  /*1250*/  ULOP3.LUT UR5, UR5, 0x3fff, URZ, 0xc0, !UPT ;  /* 0x00003fff05057892 */ /* 0x000fc8000f8ec03f */
[----:B------:R-:W-:Y:S01]  /*1260*/  ULOP3.LUT UR45, UR5, 0x10000, URZ, 0xfc, !UPT ;  /* 0x00010000052d7892 */ /* 0x000fe2000f8efc3f */
[----:B--234-:R-:W-:Y:S11]  /*1270*/  @P0 BRA `(.L_x_13) ;  /* 0x0000000000400947 */ /* 0x01cff60003800000 */
[----:B------:R-:W-:Y:S01]  /*1280*/  MOV R0, 0x0 ;  /* 0x0000000000007802 */ /* 0x000fe20000000f00 */
[----:B------:R-:W-:Y:S01]  /*1290*/  ULDC.64 UR4, c[0x4][0x68] ;  /* 0x01001a0000047ab9 */ /* 0x000fe20000000a00 */
[----:B------:R-:W-:Y:S01]  /*12a0*/  ULDC.64 UR6, c[0x4][0x8] ;  /* 0x0100020000067ab9 */ /* 0x000fe20000000a00 */
[----:B------:R-:W-:Y:S01]  /*12b0*/  IMAD.U32 R4, RZ, RZ, UR4 ;  /* 0x00000004ff047e24 */ /* 0x000fe2000f8e00ff */
[----:B------:R0:W1:Y:S01]  /*12c0*/  LDC.64 R14, c[0x4][R0] ;  /* 0x01000000000e7b82 */ /* 0x0000620000000a00 */
[----:B------:R-:W-:Y:S01]  /*12d0*/  IMAD.U32 R5, RZ, RZ, UR5 ;  /* 0x00000005ff057e24 */ /* 0x000fe2000f8e00ff */
[----:B------:R-:W-:Y:S01]  /*12e0*/  ULDC.64 UR4, c[0x4][0x70] ;  /* 0x01001c0000047ab9 */ /* 0x000fe20000000a00 */
[----:B------:R-:W-:Y:S02]  /*12f0*/  IMAD.U32 R10, RZ, RZ, UR6 ;  /* 0x00000006ff0a7e24 */ /* 0x000fe4000f8e00ff */
[----:B------:R-:W-:Y:S02]  /*1300*/  IMAD.U32 R6, RZ, RZ, UR4 ;  /* 0x00000004ff067e24 */ /* 0x000fe4000f8e00ff */
[----:B------:R-:W-:-:S02]  /*1310*/  IMAD.U32 R7, RZ, RZ, UR5 ;  /* 0x00000005ff077e24 */ /* 0x000fc4000f8e00ff */
[----:B------:R-:W-:Y:S02]  /*1320*/  IMAD.U32 R11, RZ, RZ, UR7 ;  /* 0x00000007ff0b7e24 */ /* 0x000fe4000f8e00ff */
[----:B------:R-:W-:Y:S02]  /*1330*/  IMAD.MOV.U32 R8, RZ, RZ, 0x1e1 ;  /* 0x000001e1ff087424 */ /* 0x000fe400078e00ff */
[----:B------:R-:W-:Y:S02]  /*1340*/  IMAD.MOV.U32 R12, RZ, RZ, 0x1 ;  /* 0x00000001ff0c7424 */ /* 0x000fe400078e00ff */
[----:B0-----:R-:W-:-:S07]  /*1350*/  IMAD.MOV.U32 R13, RZ, RZ, RZ ;  /* 0x000000ffff0d7224 */ /* 0x001fce00078e00ff */
[----:B------:R-:W-:-:S07]  /*1360*/  LEPC R20, `(.L_x_13) ;  /* 0x000000001014794e */ /* 0x000fce0000000000 */
[----:B-1---5:R-:W-:Y:S05]  /*1370*/  CALL.ABS.NOINC R14 ;  /* 0x000000000e007343 */ /* 0x022fea0003c00000 */
.L_x_13:
[----:B------:R-:W-:-:S13]  /*1380*/  ISETP.NE.AND P0, PT, R66, 0x3, PT ;  /* 0x000000034200780c */ /* 0x000fda0003f05270 */
[----:B------:R-:W-:Y:S05]  /*1390*/  @!P0 BRA `(.L_x_14) ;  /* 0x0000000000048947 */ /* 0x000fea0003800000 */
[----:B------:R-:W-:Y:S01]  /*13a0*/  BPT.TRAP 0x1 ;  /* 0x000000040000795c */ /* 0x000fe20000300000 */
.L_x_14:
[----:B------:R-:W-:Y:S02]  /*13b0*/  IMAD.U32 R3, RZ, RZ, UR42 ;  /* 0x0000002aff037e24 */ /* 0x000fe4000f8e00ff */
[----:B------:R-:W-:-:S03]  /*13c0*/  IMAD.U32 R0, RZ, RZ, UR36 ;  /* 0x00000024ff007e24 */ /* 0x000fc6000f8e00ff */
[----:B------:R-:W-:Y:S02]  /*13d0*/  LEA R3, R3, UR46, 0x3 ;  /* 0x0000002e03037c11 */ /* 0x000fe4000f8e18ff */
[----:B------:R-:W-:-:S04]  /*13e0*/  SHF.L.U32 R0, R0, 0x1f, RZ ;  /* 0x0000001f00007819 */ /* 0x000fc800000006ff */
[----:B------:R0:W1:Y:S01]  /*13f0*/  SYNCS.PHASECHK.TRANS64.TRYWAIT P1, [R3+URZ], R0 ;  /* 0x00000000030075a7 */ /* 0x000062000802017f */
[----:B------:R-:W-:Y:S05]  /*1400*/  @!P0 BRA `(.L_x_15) ;  /* 0x0000000000048947 */ /* 0x000fea0003800000 */
[----:B------:R-:W-:Y:S01]  /*1410*/  BPT.TRAP 0x1 ;  /* 0x000000040000795c */ /* 0x000fe20000300000 */
.L_x_15:
[----:B------:R-:W-:-:S05]  /*1420*/  IMAD.U32 R4, RZ, RZ, UR44 ;  /* 0x0000002cff047e24 */ /* 0x000fca000f8e00ff */
[----:B------:R-:W-:Y:S01]  /*1430*/  ISETP.GE.AND P2, PT, R4, 0x1, PT ;  /* 0x000000010400780c */ /* 0x000fe20003f46270 */
[----:B-1----:R-:W-:-:S12]  /*1440*/  @P1 BRA `(.L_x_16) ;  /* 0x0000000000081947 */ /* 0x002fd80003800000 */
[----:B------:R-:W1:Y:S02]  /*1450*/  SYNCS.PHASECHK.TRANS64.TRYWAIT P1, [R3+URZ], R0 ;  /* 0x00000000030075a7 */ /* 0x000e64000802017f */
[----:B-1----:R-:W-:Y:S05]  /*1460*/  @!P1 BRA `(.L_x_17) ;  /* 0x0000004c00409947 */ /* 0x002fea0003800000 */
.L_x_16:
[----:B------:R-:W-:Y:S05]  /*1470*/  WARPSYNC.ALL ;  /* 0x0000000000007948 */ /* 0x000fea0003800000 */
[----:B------:R-:W-:Y:S01]  /*1480*/  UIADD3 UR4, UR46, 0x20100, URZ ;  /* 0x000201002e047890 */ /* 0x000fe2000fffe03f */
[----:B------:R-:W-:Y:S01]  /*1490*/  WARPGROUP.ARRIVE ;  /* 0x00000000000079c5 */ /* 0x000fe20000000000 */
[----:B------:R-:W-:Y:S02]  /*14a0*/  ULEA UR6, UR42, UR45, 0xc ;  /* 0x0000002d2a067291 */ /* 0x000fe4000f8e603f */
[----:B------:R-:W-:Y:S01]  /*14b0*/  USHF.R.U32.HI UR4, URZ, 0x4, UR4 ;  /* 0x000000043f047899 */ /* 0x000fe20008011604 */
[----:B------:R-:W-:Y:S01]  /*14c0*/  UMOV UR13, 0x40000040 ;  /* 0x40000040000d7882 */ /* 0x000fe20000000000 */
[----:B------:R-:W-:-:S02]  /*14d0*/  UMOV UR15, 0x40000040 ;  /* 0x40000040000f7882 */ /* 0x000fc40000000000 */
[----:B------:R-:W-:Y:S01]  /*14e0*/  ULOP3.LUT UR4, UR4, 0x3fff, URZ, 0xc0, !UPT ;  /* 0x00003fff04047892 */ /* 0x000fe2000f8ec03f */
[----:B------:R-:W-:Y:S01]  /*14f0*/  UMOV UR12, UR6 ;  /* 0x00000006000c7c82 */ /* 0x000fe20008000000 */
[----:B------:R-:W-:Y:S02]  /*1500*/  UMOV UR5, 0x40000040 ;  /* 0x4000004000057882 */ /* 0x000fe40000000000 */
[----:B------:R-:W-:Y:S01]  /*1510*/  ULOP3.LUT UR8, UR4, 0x10000, URZ, 0xfc, !UPT ;  /* 0x0001000004087892 */ /* 0x000fe2000f8efc3f */
[----:B------:R-:W-:-:S03]  /*1520*/  UMOV UR7, 0x40000040 ;  /* 0x4000004000077882 */ /* 0x000fc60000000000 */
[----:B------:R-:W-:-:S04]  /*1530*/  ULEA UR4, UR42, UR8, 0xb ;  /* 0x000000082a047291 */ /* 0x000fc8000f8e583f */
[----:B------:R-:W-:-:S03]  /*1540*/  UIADD3 UR9, UR4, 0x606, URZ ;  /* 0x0000060604097890 */ /* 0x000fc6000fffe03f */
[----:B------:R-:W-:Y:S02]  /*1550*/  UMOV UR14, UR4 ;  /* 0x00000004000e7c82 */ /* 0x000fe40008000000 */
[----:B------:R-:W-:Y:S01]  /*1560*/  HGMMA.64x64x8.F32.TF32 R24, gdesc[UR12], RZ, !UPT, gsb0 ;  /* 0x04e000000c1879f0 */ /* 0x000fe2000c0028ff */
[----:B------:R-:W-:Y:S02]  /*1570*/  UIADD3 UR12, UR6, 0x2, URZ ;  /* 0x00000002060c7890 */ /* 0x000fe4000fffe03f */
[----:B------:R-:W-:Y:S01]  /*1580*/  UIADD3 UR14, UR4, 0x2, URZ ;  /* 0x00000002040e7890 */ /* 0x000fe2000fffe03f */
[----:B------:R-:W-:Y:S01]  /*1590*/  UMOV UR13, 0x40000040 ;  /* 0x40000040000d7882 */ /* 0x000fe20000000000 */
[----:B------:R-:W-:Y:S01]  /*15a0*/  UMOV UR15, 0x40000040 ;  /* 0x40000040000f7882 */ /* 0x000fe20000000000 */
[----:B------:R-:W-:Y:S02]  /*15b0*/  WARPGROUP.DEPBAR.LE gsb0, 0x0 ;  /* 0x00008000000079c5 */ /* 0x000fe40000010000 */
[----:B------:R-:W-:-:S06]  /*15c0*/  WARPGROUP.ARRIVE ;  /* 0x00000000000079c5 */ /* 0x000fcc0000000000 */
[----:B------:R-:W-:Y:S01]  /*15d0*/  HGMMA.64x64x8.F32.TF32 R24, gdesc[UR12], R24, gsb0 ;  /* 0x04e000000c1879f0 */ /* 0x000fe20008002818 */
        /* <DEDUP_REMOVED lines=88> */
[----:B------:R-:W-:-:S07]  /*1b60*/  UIADD3 UR6, UR6, 0xc06, URZ ;  /* 0x00000c0606067890 */ /* 0x000fce000fffe03f */
[----:B------:R-:W-:Y:S01]  /*1b70*/  UMOV UR4, UR6 ;  /* 0x0000000600047c82 */ /* 0x000fe20008000000 */
[----:B------:R-:W-:Y:S01]  /*1b80*/  UMOV UR6, UR9 ;  /* 0x0000000900067c82 */ /* 0x000fe20008000000 */
[----:B------:R-:W-:Y:S02]  /*1b90*/  WARPGROUP.DEPBAR.LE gsb0, 0x0 ;  /* 0x00008000000079c5 */ /* 0x000fe40000010000 */
[----:B------:R-:W-:-:S06]  /*1ba0*/  WARPGROUP.ARRIVE ;  /* 0x00000000000079c5 */ /* 0x000fcc0000000000 */
[----:B------:R-:W-:Y:S03]  /*1bb0*/  HGMMA.64x64x8.F32.TF32 R24, gdesc[UR12], R24, gsb0 ;  /* 0x04e000000c1879f0 */ /* 0x000fe60008002818 */
[----:B------:R-:W-:Y:S02]  /*1bc0*/  WARPGROUP.DEPBAR.LE gsb0, 0x0 ;  /* 0x00008000000079c5 */ /* 0x000fe40000010000 */
[----:B------:R-:W-:-:S06]  /*1bd0*/  WARPGROUP.ARRIVE ;  /* 0x00000000000079c5 */ /* 0x000fcc0000000000 */
[----:B------:R-:W-:Y:S03]  /*1be0*/  HGMMA.64x64x8.F32.TF32 R24, gdesc[UR4], R24, gsb0 ;  /* 0x04e00000041879f0 */ /* 0x000fe60008002818 */
[----:B------:R-:W-:Y:S02]  /*1bf0*/  WARPGROUP.DEPBAR.LE gsb0, 0x0 ;  /* 0x00008000000079c5 */ /* 0x000fe40000010000 */
[----:B------:R-:W-:Y:S05]  /*1c00*/  @!P2 BRA `(.L_x_18) ;  /* 0x00000008006ca947 */ /* 0x000fea0003800000 */
[----:B------:R-:W-:Y:S01]  /*1c10*/  UIADD3 UR13, UR42, 0x1, URZ ;  /* 0x000000012a0d7890 */ /* 0x000fe2000fffe03f */
[----:B01----:R-:W-:Y:S01]  /*1c20*/  IMAD.U32 R0, RZ, RZ, UR44 ;  /* 0x0000002cff007e24 */ /* 0x003fe2000f8e00ff */
[----:B------:R-:W-:Y:S02]  /*1c30*/  UMOV UR9, UR42 ;  /* 0x0000002a00097c82 */ /* 0x000fe40008000000 */
[----:B------:R-:W-:-:S04]  /*1c40*/  UISETP.NE.AND UP0, UPT, UR13, 0x2, UPT ;  /* 0x000000020d00788c */ /* 0x000fc8000bf05270 */
[----:B------:R-:W-:Y:S02]  /*1c50*/  USEL UR4, URZ, 0x1, UP0 ;  /* 0x000000013f047887 */ /* 0x000fe40008000000 */
[----:B------:R-:W-:Y:S02]  /*1c60*/  USEL UR13, UR13, URZ, UP0 ;  /* 0x0000003f0d0d7287 */ /* 0x000fe40008000000 */
[----:B------:R-:W-:-:S06]  /*1c70*/  ULOP3.LUT UR4, UR36, UR4, URZ, 0x3c, !UPT ;  /* 0x0000000424047292 */ /* 0x000fcc000f8e3c3f */
[----:B------:R-:W-:-:S07]  /*1c80*/  IMAD.U32 R5, RZ, RZ, UR4 ;  /* 0x00000004ff057e24 */ /* 0x000fce000f8e00ff */
.L_x_25:
[----:B01----:R-:W-:Y:S05]  /*1c90*/  @!P0 BRA `(.L_x_19) ;  /* 0x0000000000048947 */ /* 0x003fea0003800000 */
[----:B------:R-:W-:Y:S01]  /*1ca0*/  BPT.TRAP 0x1 ;  /* 0x000000040000795c */ /* 0x000fe20000300000 */
.L_x_19:
[----:B------:R-:W0:Y:S01]  /*1cb0*/  S2UR UR4, SR_CgaCtaId ;  /* 0x00000000000479c3 */ /* 0x000e220000008800 */
[----:B------:R-:W-:Y:S01]  /*1cc0*/  UMOV UR10, 0x400 ;  /* 0x00000400000a7882 */ /* 0x000fe20000000000 */
[----:B------:R-:W-:Y:S01]  /*1cd0*/  SHF.L.U32 R3, R5, 0x1f, RZ ;  /* 0x0000001f05037819 */ /* 0x000fe200000006ff */
[----:B0-----:R-:W-:-:S04]  /*1ce0*/  ULEA UR10, UR4, UR10, 0x18 ;  /* 0x0000000a040a7291 */ /* 0x001fc8000f8ec03f */
[----:B------:R-:W-:-:S09]  /*1cf0*/  ULEA UR4, UR13, UR10, 0x3 ;  /* 0x0000000a0d047291 */ /* 0x000fd2000f8e183f */
[----:B------:R0:W1:Y:S01]  /*1d00*/  SYNCS.PHASECHK.TRANS64.TRYWAIT P1, [UR4], R3 ;  /* 0x00000003ff0075a7 */ /* 0x0000620008020144 */
[----:B------:R-:W-:Y:S05]  /*1d10*/  @!P0 BRA `(.L_x_20) ;  /* 0x0000000000048947 */ /* 0x000fea0003800000 */
[----:B------:R-:W-:Y:S01]  /*1d20*/  BPT.TRAP 0x1 ;  /* 0x000000040000795c */ /* 0x000fe20000300000 */
.L_x_20:
[----:B-1----:R-:W-:Y:S05]  /*1d30*/  @P1 BRA `(.L_x_21) ;  /* 0x0000000000081947 */ /* 0x002fea0003800000 */
[----:B------:R-:W1:Y:S02]  /*1d40*/  SYNCS.PHASECHK.TRANS64.TRYWAIT P1, [UR4], R3 ;  /* 0x00000003ff0075a7 */ /* 0x000e640008020144 */
[----:B-1----:R-:W-:Y:S05]  /*1d50*/  @!P1 BRA `(.L_x_22) ;  /* 0x0000004400189947 */ /* 0x002fea0003800000 */
.L_x_21:
[----:B------:R-:W-:Y:S01]  /*1d60*/  ULEA UR12, UR13, UR8, 0xb ;  /* 0x000000080d0c7291 */ /* 0x000fe2000f8e583f */
[----:B------:R-:W-:Y:S01]  /*1d70*/  WARPGROUP.ARRIVE ;  /* 0x00000000000079c5 */ /* 0x000fe20000000000 */
[----:B------:R-:W-:Y:S01]  /*1d80*/  ULEA UR11, UR13, UR45, 0xc ;  /* 0x0000002d0d0b7291 */ /* 0x000fe2000f8e603f */
[----:B------:R-:W-:Y:S01]  /*1d90*/  UMOV UR7, 0x40000040 ;  /* 0x4000004000077882 */ /* 0x000fe20000000000 */
[----:B------:R-:W-:-:S03]  /*1da0*/  UMOV UR5, 0x40000040 ;  /* 0x4000004000057882 */ /* 0x000fc60000000000 */
[----:B------:R-:W-:Y:S02]  /*1db0*/  UMOV UR6, UR12 ;  /* 0x0000000c00067c82 */ /* 0x000fe40008000000 */
[----:B------:R-:W-:Y:S02]  /*1dc0*/  UMOV UR4, UR11 ;  /* 0x0000000b00047c82 */ /* 0x000fe40008000000 */
[----:B------:R-:W-:Y:S01]  /*1dd0*/  HGMMA.64x64x8.F32.TF32 R24, gdesc[UR4], R24, gsb0 ;  /* 0x04e00000041879f0 */ /* 0x000fe20008002818 */
[----:B------:R-:W-:Y:S02]  /*1de0*/  UIADD3 UR6, UR12, 0x2, URZ ;  /* 0x000000020c067890 */ /* 0x000fe4000fffe03f */
[----:B------:R-:W-:Y:S01]  /*1df0*/  UIADD3 UR4, UR11, 0x2, URZ ;  /* 0x000000020b047890 */ /* 0x000fe2000fffe03f */
[----:B------:R-:W-:Y:S01]  /*1e00*/  UMOV UR7, 0x40000040 ;  /* 0x4000004000077882 */ /* 0x000fe20000000000 */
[----:B------:R-:W-:Y:S01]  /*1e10*/  UMOV UR5, 0x40000040 ;  /* 0x4000004000057882 */ /* 0x000fe20000000000 */
[----:B------:R-:W-:-:S02]  /*1e20*/  WARPGROUP.DEPBAR.LE gsb0, 0x0 ;  /* 0x00008000000079c5 */ /* 0x000fc40000010000 */
        /* <DEDUP_REMOVED lines=99> */
[----:B------:R-:W-:Y:S03]  /*2460*/  HGMMA.64x64x8.F32.TF32 R24, gdesc[UR4], R24, gsb0 ;  /* 0x04e00000041879f0 */ /* 0x000fe60008002818 */
[----:B------:R-:W-:Y:S02]  /*2470*/  WARPGROUP.DEPBAR.LE gsb0, 0x0 ;  /* 0x00008000000079c5 */ /* 0x000fe40000010000 */
[----:B------:R-:W-:Y:S05]  /*2480*/  @!P0 BRA `(.L_x_23) ;  /* 0x0000000000048947 */ /* 0x000fea0003800000 */
[----:B------:R-:W-:Y:S01]  /*2490*/  BPT.TRAP 0x1 ;  /* 0x000000040000795c */ /* 0x000fe20000300000 */
.L_x_23:
[----:B------:R-:W-:Y:S01]  /*24a0*/  ULEA UR10, UR9, UR10, 0x3 ;  /* 0x0000000a090a7291 */ /* 0x000fe2000f8e183f */
[----:B------:R-:W-:-:S03]  /*24b0*/  ISETP.GT.U32.AND P1, PT, R18, 0x1, PT ;  /* 0x000000011200780c */ /* 0x000fc60003f24070 */
[----:B------:R-:W-:-:S04]  /*24c0*/  UIADD3 UR10, UR10, 0x10, URZ ;  /* 0x000000100a0a7890 */ /* 0x000fc8000fffe03f */
[----:B------:R-:W-:-:S09]  /*24d0*/  UPRMT UR10, URZ, 0x654, UR10 ;  /* 0x000006543f0a7896 */ /* 0x000fd2000800000a */
[----:B------:R-:W-:Y:S01]  /*24e0*/  SYNCS.ARRIVE.TRANS64.RED.A1T0 RZ, [UR10], RZ ;  /* 0x000000ffffff79a7 */ /* 0x000fe2000810040a */
[----:B------:R-:W-:Y:S05]  /*24f0*/  @P1 BRA `(.L_x_24) ;  /* 0x0000000000041947 */ /* 0x000fea0003800000 */
[----:B------:R-:W-:Y:S01]  /*2500*/  BPT.TRAP 0x1 ;  /* 0x000000040000795c */ /* 0x000fe20000300000 */
.L_x_24:
[----:B------:R-:W-:Y:S01]  /*2510*/  UIADD3 UR13, UR13, 0x1, URZ ;  /* 0x000000010d0d7890 */ /* 0x000fe2000fffe03f */
[C---:B------:R-:W-:Y:S01]  /*2520*/  ISETP.GT.AND P1, PT, R0.reuse, 0x1, PT ;  /* 0x000000010000780c */ /* 0x040fe20003f24270 */
[----:B------:R-:W-:Y:S01]  /*2530*/  UIADD3 UR9, UR9, 0x1, URZ ;  /* 0x0000000109097890 */ /* 0x000fe2000fffe03f */
[----:B------:R-:W-:Y:S01]  /*2540*/  VIADD R0, R0, 0xffffffff ;  /* 0xffffffff00007836 */ /* 0x000fe20000000000 */
[----:B------:R-:W-:Y:S02]  /*2550*/  UISETP.NE.AND UP0, UPT, UR13, 0x2, UPT ;  /* 0x000000020d00788c */ /* 0x000fe4000bf05270 */
[----:B------:R-:W-:Y:S02]  /*2560*/  UISETP.NE.AND UP1, UPT, UR9, 0x2, UPT ;  /* 0x000000020900788c */ /* 0x000fe4000bf25270 */
[----:B------:R-:W-:Y:S02]  /*2570*/  USEL UR4, URZ, 0x1, UP0 ;  /* 0x000000013f047887 */ /* 0x000fe40008000000 */
[----:B------:R-:W-:-:S02]  /*2580*/  USEL UR13, UR13, URZ, UP0 ;  /* 0x0000003f0d0d7287 */ /* 0x000fc40008000000 */
[----:B------:R-:W-:Y:S02]  /*2590*/  USEL UR9, UR9, URZ, UP1 ;  /* 0x0000003f09097287 */ /* 0x000fe40008800000 */
[----:B------:R-:W-:Y:S01]  /*25a0*/  LOP3.LUT R5, R5, UR4, RZ, 0x3c, !PT ;  /* 0x0000000405057c12 */ /* 0x000fe2000f8e3cff */
[----:B------:R-:W-:Y:S09]  /*25b0*/  @P1 BRA `(.L_x_25) ;  /* 0xfffffff400b41947 */ /* 0x000ff2000383ffff */
.L_x_18:
[----:B01----:R-:W0:Y:S02]  /*25c0*/  LDC R0, c[0x0][0x28c] ;  /* 0x0000a300ff007b82 */ /* 0x003e240000000800 */
[----:B0-----:R-:W-:-:S13]  /*25d0*/  ISETP.GE.AND P1, PT, R0, 0x1, PT ;  /* 0x000000010000780c */ /* 0x001fda0003f26270 */
[----:B------:R-:W-:Y:S05]  /*25e0*/  @!P1 BRA `(.L_x_26) ;  /* 0x0000000000389947 */ /* 0x000fea0003800000 */
[----:B------:R-:W-:Y:S05]  /*25f0*/  @!P0 BRA `(.L_x_27) ;  /* 0x0000000000048947 */ /* 0x000fea0003800000 */
[----:B------:R-:W-:Y:S01]  /*2600*/  BPT.TRAP 0x1 ;  /* 0x000000040000795c */ /* 0x000fe20000300000 */
.L_x_27:
[----:B------:R-:W0:Y:S01]  /*2610*/  S2UR UR6, SR_CgaCtaId ;  /* 0x00000000000679c3 */ /* 0x000e220000008800 */
[----:B------:R-:W-:Y:S01]  /*2620*/  UIADD3 UR4, UR44, UR42, URZ ;  /* 0x0000002a2c047290 */ /* 0x000fe2000fffe03f */
[----:B------:R-:W-:Y:S01]  /*2630*/  ISETP.GT.U32.AND P0, PT, R18, 0x1, PT ;  /* 0x000000011200780c */ /* 0x000fe20003f04070 */
[----:B------:R-:W-:Y:S02]  /*2640*/  UMOV UR5, 0x400 ;  /* 0x0000040000057882 */ /* 0x000fe40000000000 */
[----:B------:R-:W-:-:S04]  /*2650*/  USHF.L.U32 UR4, UR4, 0x3, URZ ;  /* 0x0000000304047899 */ /* 0x000fc8000800063f */
[----:B------:R-:W-:Y:S02]  /*2660*/  ULOP3.LUT UR4, UR4, 0x8, URZ, 0xc0, !UPT ;  /* 0x0000000804047892 */ /* 0x000fe4000f8ec03f */
[----:B0-----:R-:W-:-:S04]  /*2670*/  ULEA UR5, UR6, UR5, 0x18 ;  /* 0x0000000506057291 */ /* 0x001fc8000f8ec03f */
[----:B------:R-:W-:-:S04]  /*2680*/  UIADD3 UR4, UR5, 0x10, UR4 ;  /* 0x0000001005047890 */ /* 0x000fc8000fffe004 */
[----:B------:R-:W-:-:S09]  /*2690*/  UPRMT UR4, URZ, 0x654, UR4 ;  /* 0x000006543f047896 */ /* 0x000fd20008000004 */
[----:B------:R-:W-:Y:S01]  /*26a0*/  SYNCS.ARRIVE.TRANS64.RED.A1T0 RZ, [UR4], RZ ;  /* 0x000000ffffff79a7 */ /* 0x000fe20008100404 */
[----:B------:R-:W-:Y:S05]  /*26b0*/  @P0 BRA `(.L_x_26) ;  /* 0x0000000000040947 */ /* 0x000fea0003800000 */
[----:B------:R-:W-:Y:S01]  /*26c0*/  BPT.TRAP 0x1 ;  /* 0x000000040000795c */ /* 0x000fe20000300000 */
.L_x_26:
[----:B------:R-:W-:Y:S01]  /*26d0*/  IMAD.SHL.U32 R6, R68, 0x40, RZ ;  /* 0x0000004044067824 */ /* 0x000fe200078e00ff */
[----:B------:R-:W-:Y:S01]  /*26e0*/  ULDC UR6, c[0x0][0x288] ;  /* 0x0000a20000067ab9 */ /* 0x000fe20000000800 */
[----:B------:R-:W-:Y:S01]  /*26f0*/  SHF.R.S32.HI R11, RZ, 0x1f, R67 ;  /* 0x0000001fff0b7819 */ /* 0x000fe20000011443 */
[C---:B------:R-:W-:Y:S01]  /*2700*/  IMAD.SHL.U32 R10, R69.reuse, 0x80, RZ ;  /* 0x00000080450a7824 */ /* 0x040fe200078e00ff */
[----:B------:R-:W-:Y:S01]  /*2710*/  ULDC.64 UR4, c[0x0][0x5d0] ;  /* 0x0001740000047ab9 */ /* 0x000fe20000000a00 */
[C---:B------:R-:W-:Y:S01]  /*2720*/  LOP3.LUT R8, R6.reuse, 0x6, R61, 0xf8, !PT ;  /* 0x0000000606087812 */ /* 0x040fe200078ef83d */
[----:B------:R-:W-:Y:S01]  /*2730*/  IMAD.WIDE R68, R69, 0x80, R22 ;  /* 0x0000008045447825 */ /* 0x000fe200078e0216 */
[----:B------:R-:W-:Y:S01]  /*2740*/  ISETP.GE.AND P0, PT, R6, UR6, PT ;  /* 0x0000000606007c0c */ /* 0x000fe2000bf06270 */
[----:B------:R-:W-:Y:S01]  /*2750*/  ULDC UR6, c[0x0][0x284] ;  /* 0x0000a10000067ab9 */ /* 0x000fe20000000800 */
[----:B------:R-:W-:Y:S01]  /*2760*/  SHF.R.S32.HI R9, RZ, 0x1f, R8 ;  /* 0x0000001fff097819 */ /* 0x000fe20000011408 */
[----:B------:R-:W-:Y:S01]  /*2770*/  IMAD R0, R11, UR4, RZ ;  /* 0x000000040b007c24 */ /* 0x000fe2000f8e02ff */
[----:B------:R-:W-:-:S03]  /*2780*/  ISETP.GE.OR P0, PT, R10, UR6, P0 ;  /* 0x000000060a007c0c */ /* 0x000fc60008706670 */
[C---:B------:R-:W-:Y:S02]  /*2790*/  IMAD R3, R67.reuse, UR5, R0 ;  /* 0x0000000543037c24 */ /* 0x040fe4000f8e0200 */
[----:B------:R-:W-:Y:S01]  /*27a0*/  IMAD.WIDE.U32 R4, R67, UR4, R8 ;  /* 0x0000000443047c25 */ /* 0x000fe2000f8e0008 */
[----:B------:R-:W-:-:S03]  /*27b0*/  ULDC.64 UR4, c[0x0][0x5c8] ;  /* 0x0001720000047ab9 */ /* 0x000fc60000000a00 */
[----:B------:R-:W-:Y:S02]  /*27c0*/  IMAD R7, R69, UR4, RZ ;  /* 0x0000000445077c24 */ /* 0x000fe4000f8e02ff */
[----:B------:R-:W-:Y:S02]  /*27d0*/  IMAD.IADD R5, R5, 0x1, R3 ;  /* 0x0000000105057824 */ /* 0x000fe400078e0203 */
[C---:B------:R-:W-:Y:S02]  /*27e0*/  IMAD R7, R68.reuse, UR5, R7 ;  /* 0x0000000544077c24 */ /* 0x040fe4000f8e0207 */
[----:B------:R-:W-:-:S04]  /*27f0*/  IMAD.WIDE.U32 R70, R68, UR4, R4 ;  /* 0x0000000444467c25 */ /* 0x000fc8000f8e0004 */
[----:B------:R-:W-:Y:S01]  /*2800*/  IMAD.MOV.U32 R0, RZ, RZ, -0x1 ;  /* 0xffffffffff007424 */ /* 0x000fe200078e00ff */
[----:B------:R-:W-:Y:S06]  /*2810*/  @P0 BRA `(.L_x_28) ;  /* 0x0000001800ec0947 */ /* 0x000fec0003800000 */
[----:B-----5:R-:W-:Y:S01]  /*2820*/  FSETP.NEU.AND P0, PT, R56, RZ, PT ;  /* 0x000000ff3800720b */ /* 0x020fe20003f0d000 */
[----:B------:R-:W-:Y:S01]  /*2830*/  IMAD.IADD R6, R60, 0x1, -R6 ;  /* 0x000000013c067824 */ /* 0x000fe200078e0a06 */
[----:B------:R-:W-:Y:S01]  /*2840*/  BSSY B0, `(.L_x_28) ;  /* 0x00001b8000007945 */ /* 0x000fe20003800000 */
[----:B------:R-:W-:Y:S02]  /*2850*/  IMAD.IADD R3, R65, 0x1, -R10 ;  /* 0x0000000141037824 */ /* 0x000fe400078e0a0a */
[----:B------:R-:W-:Y:S01]  /*2860*/  IMAD.IADD R79, R71, 0x1, R7 ;  /* 0x00000001474f7824 */ /* 0x000fe200078e0207 */
[----:B------:R-:W-:-:S04]  /*2870*/  ISETP.GT.AND P3, PT, R6, RZ, PT ;  /* 0x000000ff0600720c */ /* 0x000fc80003f64270 */
[----:B------:R-:W-:-:S03]  /*2880*/  ISETP.GT.AND P1, PT, R3, RZ, P3 ;  /* 0x000000ff0300720c */ /* 0x000fc60001f24270 */
[----:B------:R-:W-:Y:S10]  /*2890*/  @!P0 BRA `(.L_x_29) ;  /* 0x0000001000e08947 */ /* 0x000ff40003800000 */
[----:B------:R-:W0:Y:S01]  /*28a0*/  LDC.64 R72, c[0x0][0x5b8] ;  /* 0x00016e00ff487b82 */ /* 0x000e220000000a00 */
[----:B------:R-:W-:-:S07]  /*28b0*/  ULDC.64 UR4, c[0x0][0x5c0] ;  /* 0x0001700000047ab9 */ /* 0x000fce0000000a00 */
[----:B------:R-:W1:Y:S08]  /*28c0*/  LDC.64 R74, c[0x0][0x5b0] ;  /* 0x00016c00ff4a7b82 */ /* 0x000e700000000a00 */
[----:B------:R-:W2:Y:S01]  /*28d0*/  LDC.64 R76, c[0x0][0x5a8] ;  /* 0x00016a00ff4c7b82 */ /* 0x000ea20000000a00 */
[-C--:B0-----:R-:W-:Y:S02]  /*28e0*/  IMAD R4, R11, R72.reuse, RZ ;  /* 0x000000480b047224 */ /* 0x081fe400078e02ff */
[----:B------:R-:W-:-:S04]  /*28f0*/  IMAD.WIDE.U32 R12, R67, R72, R8 ;  /* 0x00000048430c7225 */ /* 0x000fc800078e0008 */
[----:B------:R-:W-:Y:S02]  /*2900*/  IMAD R71, R67, R73, R4 ;  /* 0x0000004943477224 */ /* 0x000fe400078e0204 */
[-C--:B-1----:R-:W-:Y:S02]  /*2910*/  IMAD R4, R69, R74.reuse, RZ ;  /* 0x0000004a45047224 */ /* 0x082fe400078e02ff */
[----:B------:R-:W-:Y:S02]  /*2920*/  IMAD.IADD R13, R13, 0x1, R71 ;  /* 0x000000010d0d7824 */ /* 0x000fe400078e0247 */
[C---:B------:R-:W-:Y:S02]  /*2930*/  IMAD R73, R68.reuse, R75, R4 ;  /* 0x0000004b44497224 */ /* 0x040fe400078e0204 */
[----:B------:R-:W-:-:S04]  /*2940*/  IMAD.WIDE.U32 R4, R68, R74, R12 ;  /* 0x0000004a44047225 */ /* 0x000fc800078e000c */
[----:B------:R-:W-:Y:S01]  /*2950*/  IMAD.IADD R5, R5, 0x1, R73 ;  /* 0x0000000105057824 */ /* 0x000fe200078e0249 */
[----:B--2---:R-:W-:-:S04]  /*2960*/  LEA R14, P0, R4, R76, 0x2 ;  /* 0x0000004c040e7211 */ /* 0x004fc800078010ff */
[----:B------:R-:W-:-:S05]  /*2970*/  LEA.HI.X R15, R4, R77, R5, 0x2, P0 ;  /* 0x0000004d040f7211 */ /* 0x000fca00000f1405 */
[----:B------:R0:W2:Y:S01]  /*2980*/  @P1 LDG.E.LTC128B R7, desc[UR40][R14.64] ;  /* 0x000000280e071981 */ /* 0x0000a2000c1e1920 */
[----:B------:R-:W-:Y:S01]  /*2990*/  IMAD.WIDE.U32 R4, R68, R74, R8 ;  /* 0x0000004a44047225 */ /* 0x000fe200078e0008 */
[C---:B------:R-:W-:Y:S01]  /*29a0*/  SHF.L.U64.HI R11, R74.reuse, 0x3, R75 ;  /* 0x000000034a0b7819 */ /* 0x040fe2000001024b */
[----:B------:R-:W-:Y:S01]  /*29b0*/  BSSY B1, `(.L_x_30) ;  /* 0x0000016000017945 */ /* 0x000fe20003800000 */
[----:B------:R-:W-:Y:S01]  /*29c0*/  ISETP.GT.AND P3, PT, R3, 0x8, P3 ;  /* 0x000000080300780c */ /* 0x000fe20001f64270 */
[----:B------:R-:W-:Y:S02]  /*29d0*/  IMAD.IADD R5, R73, 0x1, R5 ;  /* 0x0000000149057824 */ /* 0x000fe400078e0205 */
[----:B------:R-:W-:Y:S02]  /*29e0*/  IMAD.SHL.U32 R10, R74, 0x8, RZ ;  /* 0x000000084a0a7824 */ /* 0x000fe400078e00ff */
[----:B------:R-:W-:-:S04]  /*29f0*/  IMAD.WIDE.U32 R20, R67, R72, R4 ;  /* 0x0000004843147225 */ /* 0x000fc800078e0004 */
[----:B------:R-:W-:Y:S01]  /*2a00*/  IMAD.WIDE.U32 R68, R68, R74, R10 ;  /* 0x0000004a44447225 */ /* 0x000fe200078e000a */
[----:B------:R-:W-:Y:S02]  /*2a10*/  LEA R10, P0, R70, UR4, 0x2 ;  /* 0x00000004460a7c11 */ /* 0x000fe4000f8010ff */
[----:B------:R-:W-:Y:S01]  /*2a20*/  LEA R4, P4, R20, R76, 0x2 ;  /* 0x0000004c14047211 */ /* 0x000fe200078810ff */
[----:B0-----:R-:W-:Y:S01]  /*2a30*/  IMAD.IADD R14, R71, 0x1, R21 ;  /* 0x00000001470e7824 */ /* 0x001fe200078e0215 */
[----:B------:R-:W-:Y:S01]  /*2a40*/  LEA.HI.X R11, R70, UR5, R79, 0x2, P0 ;  /* 0x00000005460b7c11 */ /* 0x000fe200080f144f */
[----:B------:R-:W-:Y:S01]  /*2a50*/  IMAD.IADD R73, R73, 0x1, R69 ;  /* 0x0000000149497824 */ /* 0x000fe200078e0245 */
[----:B------:R-:W-:Y:S02]  /*2a60*/  ISETP.GT.AND P0, PT, R6, 0x1, PT ;  /* 0x000000010600780c */ /* 0x000fe40003f04270 */
[----:B------:R-:W-:Y:S01]  /*2a70*/  IADD3 R15, P2, R12, R68, RZ ;  /* 0x000000440c0f7210 */ /* 0x000fe20007f5e0ff */
[----:B--2---:R-:W-:-:S04]  /*2a80*/  FMUL R5, R7, R56 ;  /* 0x0000003807057220 */ /* 0x004fc80000400000 */
[----:B------:R-:W-:Y:S01]  /*2a90*/  FFMA R21, R24, R19, R5 ;  /* 0x0000001318157223 */ /* 0x000fe20000000005 */
[----:B------:R-:W-:Y:S01]  /*2aa0*/  LEA.HI.X R5, R20, R77, R14, 0x2, P4 ;  /* 0x0000004d14057211 */ /* 0x000fe200020f140e */
[----:B------:R-:W-:Y:S01]  /*2ab0*/  IMAD.X R20, R73, 0x1, R13, P2 ;  /* 0x0000000149147824 */ /* 0x000fe200010e060d */
[----:B------:R-:W-:Y:S02]  /*2ac0*/  ISETP.GT.AND P4, PT, R3, RZ, P0 ;  /* 0x000000ff0300720c */ /* 0x000fe40000784270 */
[----:B------:R0:W-:Y:S01]  /*2ad0*/  @P1 STG.E desc[UR40][R10.64], R21 ;  /* 0x000000150a001986 */ /* 0x0001e2000c101928 */
[----:B------:R-:W-:-:S10]  /*2ae0*/  LEA R14, P1, R15, R76, 0x2 ;  /* 0x0000004c0f0e7211 */ /* 0x000fd400078210ff */
[----:B------:R-:W-:Y:S05]  /*2af0*/  @!P4 BRA `(.L_x_31) ;  /* 0x000000000004c947 */ /* 0x000fea0003800000 */
[----:B------:R1:W5:Y:S02]  /*2b00*/  LDG.E.LTC128B R7, desc[UR40][R4.64+0x4] ;  /* 0x0000042804077981 */ /* 0x000364000c1e1920 */
.L_x_31:
[----:B------:R-:W-:Y:S05]  /*2b10*/  BSYNC B1 ;  /* 0x0000000000017941 */ /* 0x000fea0003800000 */
.L_x_30:
[----:B-----5:R-:W-:Y:S01]  /*2b20*/  FMUL R12, R7, R56 ;  /* 0x00000038070c7220 */ /* 0x020fe20000400000 */
[----:B------:R-:W-:-:S03]  /*2b30*/  LEA.HI.X R15, R15, R77, R20, 0x2, P1 ;  /* 0x0000004d0f0f7211 */ /* 0x000fc600008f1414 */
[----:B------:R-:W-:Y:S01]  /*2b40*/  FFMA R69, R25, R19, R12 ;  /* 0x0000001319457223 */ /* 0x000fe2000000000c */
[----:B------:R-:W-:-:S04]  /*2b50*/  IMAD.MOV.U32 R25, RZ, RZ, R7 ;  /* 0x000000ffff197224 */ /* 0x000fc800078e0007 */
[----:B------:R2:W-:Y:S04]  /*2b60*/  @P4 STG.E desc[UR40][R10.64+0x4], R69 ;  /* 0x000004450a004986 */ /* 0x0005e8000c101928 */
[----:B------:R-:W3:Y:S01]  /*2b70*/  @P3 LDG.E.LTC128B R25, desc[UR40][R14.64] ;  /* 0x000000280e193981 */ /* 0x000ee2000c1e1920 */
[C---:B------:R-:W-:Y:S01]  /*2b80*/  SHF.L.U64.HI R13, R57.reuse, 0x2, R58 ;  /* 0x00000002390d7819 */ /* 0x040fe2000001023a */
[----:B------:R-:W-:Y:S01]  /*2b90*/  BSSY B1, `(.L_x_32) ;  /* 0x0000010000017945 */ /* 0x000fe20003800000 */
[----:B------:R-:W-:Y:S02]  /*2ba0*/  LEA R12, P2, R57, R10, 0x2 ;  /* 0x0000000a390c7211 */ /* 0x000fe400078410ff */
[----:B------:R-:W-:Y:S02]  /*2bb0*/  IADD3 R20, P1, R8, R68, RZ ;  /* 0x0000004408147210 */ /* 0x000fe40007f3e0ff */
[----:B------:R-:W-:Y:S01]  /*2bc0*/  ISETP.GT.AND P0, PT, R3, 0x8, P0 ;  /* 0x000000080300780c */ /* 0x000fe20000704270 */
[----:B------:R-:W-:-:S02]  /*2bd0*/  IMAD.X R13, R13, 0x1, R11, P2 ;  /* 0x000000010d0d7824 */ /* 0x000fc400010e060b */
[----:B0-----:R-:W-:Y:S01]  /*2be0*/  IMAD.X R21, R9, 0x1, R73, P1 ;  /* 0x0000000109157824 */ /* 0x001fe200008e0649 */
[----:B------:R-:W-:Y:S01]  /*2bf0*/  ISETP.GT.AND P1, PT, R6, 0x8, PT ;  /* 0x000000080600780c */ /* 0x000fe20003f24270 */
[----:B------:R-:W-:-:S04]  /*2c00*/  IMAD.WIDE.U32 R20, R67, R72, R20 ;  /* 0x0000004843147225 */ /* 0x000fc800078e0014 */
[----:B------:R-:W-:Y:S01]  /*2c10*/  IMAD.IADD R9, R71, 0x1, R21 ;  /* 0x0000000147097824 */ /* 0x000fe200078e0215 */
[----:B------:R-:W-:-:S04]  /*2c20*/  LEA R8, P4, R20, R76, 0x2 ;  /* 0x0000004c14087211 */ /* 0x000fc800078810ff */
[----:B------:R-:W-:Y:S01]  /*2c30*/  LEA.HI.X R9, R20, R77, R9, 0x2, P4 ;  /* 0x0000004d14097211 */ /* 0x000fe200020f1409 */
[----:B---3--:R-:W-:-:S04]  /*2c40*/  FMUL R7, R25, R56 ;  /* 0x0000003819077220 */ /* 0x008fc80000400000 */
[----:B------:R-:W-:-:S05]  /*2c50*/  FFMA R7, R26, R19, R7 ;  /* 0x000000131a077223 */ /* 0x000fca0000000007 */
[----:B------:R2:W-:Y:S01]  /*2c60*/  @P3 STG.E desc[UR40][R12.64], R7 ;  /* 0x000000070c003986 */ /* 0x0005e2000c101928 */
[----:B------:R-:W-:Y:S05]  /*2c70*/  @!P0 BRA `(.L_x_33) ;  /* 0x0000000000048947 */ /* 0x000fea0003800000 */
[----:B------:R0:W5:Y:S02]  /*2c80*/  LDG.E.LTC128B R25, desc[UR40][R8.64+0x4] ;  /* 0x0000042808197981 */ /* 0x000164000c1e1920 */
.L_x_33:
[----:B------:R-:W-:Y:S05]  /*2c90*/  BSYNC B1 ;  /* 0x0000000000017941 */ /* 0x000fea0003800000 */
.L_x_32:
[----:B-----5:R-:W-:Y:S01]  /*2ca0*/  FMUL R14, R25, R56 ;  /* 0x00000038190e7220 */ /* 0x020fe20000400000 */
[----:B------:R-:W-:Y:S01]  /*2cb0*/  ISETP.GT.AND P3, PT, R3, RZ, P1 ;  /* 0x000000ff0300720c */ /* 0x000fe20000f64270 */
[----:B------:R-:W-:Y:S01]  /*2cc0*/  BSSY B1, `(.L_x_34) ;  /* 0x0000006000017945 */ /* 0x000fe20003800000 */
[----:B------:R-:W-:Y:S01]  /*2cd0*/  ISETP.GT.AND P2, PT, R6, 0x9, PT ;  /* 0x000000090600780c */ /* 0x000fe20003f44270 */
[----:B------:R-:W-:-:S05]  /*2ce0*/  FFMA R27, R27, R19, R14 ;  /* 0x000000131b1b7223 */ /* 0x000fca000000000e */
[----:B------:R3:W-:Y:S05]  /*2cf0*/  @P0 STG.E desc[UR40][R12.64+0x4], R27 ;  /* 0x0000041b0c000986 */ /* 0x0007ea000c101928 */
[----:B------:R-:W-:Y:S05]  /*2d00*/  @!P3 BRA `(.L_x_35) ;  /* 0x000000000004b947 */ /* 0x000fea0003800000 */
[----:B------:R4:W5:Y:S02]  /*2d10*/  LDG.E.LTC128B R25, desc[UR40][R4.64+0x20] ;  /* 0x0000202804197981 */ /* 0x000964000c1e1920 */
.L_x_35:
[----:B------:R-:W-:Y:S05]  /*2d20*/  BSYNC B1 ;  /* 0x0000000000017941 */ /* 0x000fea0003800000 */
.L_x_34:
[----:B--2--5:R-:W-:Y:S01]  /*2d30*/  FMUL R7, R25, R56 ;  /* 0x0000003819077220 */ /* 0x024fe20000400000 */
[----:B------:R-:W-:Y:S01]  /*2d40*/  ISETP.GT.AND P0, PT, R3, RZ, P2 ;  /* 0x000000ff0300720c */ /* 0x000fe20001704270 */
[----:B------:R-:W-:Y:S02]  /*2d50*/  BSSY B1, `(.L_x_36) ;  /* 0x0000005000017945 */ /* 0x000fe40003800000 */
[----:B------:R-:W-:-:S05]  /*2d60*/  FFMA R7, R28, R19, R7 ;  /* 0x000000131c077223 */ /* 0x000fca0000000007 */
[----:B------:R2:W-:Y:S05]  /*2d70*/  @P3 STG.E desc[UR40][R10.64+0x20], R7 ;  /* 0x000020070a003986 */ /* 0x0005ea000c101928 */
[----:B------:R-:W-:Y:S05]  /*2d80*/  @!P0 BRA `(.L_x_37) ;  /* 0x0000000000048947 */ /* 0x000fea0003800000 */
[----:B------:R0:W5:Y:S02]  /*2d90*/  LDG.E.LTC128B R25, desc[UR40][R4.64+0x24] ;  /* 0x0000242804197981 */ /* 0x000164000c1e1920 */
.L_x_37:
[----:B------:R-:W-:Y:S05]  /*2da0*/  BSYNC B1 ;  /* 0x0000000000017941 */ /* 0x000fea0003800000 */
.L_x_36:
[----:B-----5:R-:W-:Y:S01]  /*2db0*/  FMUL R14, R25, R56 ;  /* 0x00000038190e7220 */ /* 0x020fe20000400000 */
[----:B------:R-:W-:Y:S01]  /*2dc0*/  ISETP.GT.AND P1, PT, R3, 0x8, P1 ;  /* 0x000000080300780c */ /* 0x000fe20000f24270 */
[----:B------:R-:W-:Y:S02]  /*2dd0*/  BSSY B1, `(.L_x_38) ;  /* 0x0000005000017945 */ /* 0x000fe40003800000 */
[----:B------:R-:W-:-:S05]  /*2de0*/  FFMA R29, R29, R19, R14 ;  /* 0x000000131d1d7223 */ /* 0x000fca000000000e */
[----:B------:R0:W-:Y:S05]  /*2df0*/  @P0 STG.E desc[UR40][R10.64+0x24], R29 ;  /* 0x0000241d0a000986 */ /* 0x0001ea000c101928 */
[----:B------:R-:W-:Y:S05]  /*2e00*/  @!P1 BRA `(.L_x_39) ;  /* 0x0000000000049947 */ /* 0x000fea0003800000 */
[----:B------:R0:W5:Y:S02]  /*2e10*/  LDG.E.LTC128B R25, desc[UR40][R8.64+0x20] ;  /* 0x0000202808197981 */ /* 0x000164000c1e1920 */
.L_x_39:
[----:B------:R-:W-:Y:S05]  /*2e20*/  BSYNC B1 ;  /* 0x0000000000017941 */ /* 0x000fea0003800000 */
.L_x_38:
[----:B--2--5:R-:W-:Y:S01]  /*2e30*/  FMUL R7, R25, R56 ;  /* 0x0000003819077220 */ /* 0x024fe20000400000 */
[----:B------:R-:W-:Y:S01]  /*2e40*/  ISETP.GT.AND P2, PT, R3, 0x8, P2 ;  /* 0x000000080300780c */ /* 0x000fe20001744270 */
[----:B------:R-:W-:Y:S01]  /*2e50*/  BSSY B1, `(.L_x_40) ;  /* 0x0000006000017945 */ /* 0x000fe20003800000 */
[----:B------:R-:W-:Y:S01]  /*2e60*/  ISETP.GT.AND P0, PT, R6, 0x10, PT ;  /* 0x000000100600780c */ /* 0x000fe20003f04270 */
[----:B------:R-:W-:-:S05]  /*2e70*/  FFMA R7, R30, R19, R7 ;  /* 0x000000131e077223 */ /* 0x000fca0000000007 */
[----:B------:R2:W-:Y:S05]  /*2e80*/  @P1 STG.E desc[UR40][R12.64+0x20], R7 ;  /* 0x000020070c001986 */ /* 0x0005ea000c101928 */
[----:B------:R-:W-:Y:S05]  /*2e90*/  @!P2 BRA `(.L_x_41) ;  /* 0x000000000004a947 */ /* 0x000fea0003800000 */
[----:B------:R0:W5:Y:S02]  /*2ea0*/  LDG.E.LTC128B R25, desc[UR40][R8.64+0x24] ;  /* 0x0000242808197981 */ /* 0x000164000c1e1920 */
.L_x_41:
[----:B------:R-:W-:Y:S05]  /*2eb0*/  BSYNC B1 ;  /* 0x0000000000017941 */ /* 0x000fea0003800000 */
.L_x_40:
        /* <DEDUP_REMOVED lines=8> */
.L_x_43:
[----:B------:R-:W-:Y:S05]  /*2f40*/  BSYNC B1 ;  /* 0x0000000000017941 */ /* 0x000fea0003800000 */
.L_x_42:
[----:B--2--5:R-:W-:Y:S01]  /*2f50*/  FMUL R7, R25, R56 ;  /* 0x0000003819077220 */ /* 0x024fe20000400000 */
[----:B------:R-:W-:Y:S01]  /*2f60*/  ISETP.GT.AND P2, PT, R3, RZ, P1 ;  /* 0x000000ff0300720c */ /* 0x000fe20000f44270 */
[----:B------:R-:W-:Y:S02]  /*2f70*/  BSSY B1, `(.L_x_44) ;  /* 0x0000005000017945 */ /* 0x000fe40003800000 */
[----:B------:R-:W-:-:S05]  /*2f80*/  FFMA R7, R32, R19, R7 ;  /* 0x0000001320077223 */ /* 0x000fca0000000007 */
[----:B------:R2:W-:Y:S05]  /*2f90*/  @P3 STG.E desc[UR40][R10.64+0x40], R7 ;  /* 0x000040070a003986 */ /* 0x0005ea000c101928 */
[----:B------:R-:W-:Y:S05]  /*2fa0*/  @!P2 BRA `(.L_x_45) ;  /* 0x000000000004a947 */ /* 0x000fea0003800000 */
[----:B------:R0:W5:Y:S02]  /*2fb0*/  LDG.E.LTC128B R25, desc[UR40][R4.64+0x44] ;  /* 0x0000442804197981 */ /* 0x000164000c1e1920 */
.L_x_45:
[----:B------:R-:W-:Y:S05]  /*2fc0*/  BSYNC B1 ;  /* 0x0000000000017941 */ /* 0x000fea0003800000 */
.L_x_44:
[----:B-----5:R-:W-:Y:S01]  /*2fd0*/  FMUL R14, R25, R56 ;  /* 0x00000038190e7220 */ /* 0x020fe20000400000 */
[----:B------:R-:W-:Y:S01]  /*2fe0*/  ISETP.GT.AND P0, PT, R3, 0x8, P0 ;  /* 0x000000080300780c */ /* 0x000fe20000704270 */
[----:B------:R-:W-:Y:S02]  /*2ff0*/  BSSY B1, `(.L_x_46) ;  /* 0x0000005000017945 */ /* 0x000fe40003800000 */
[----:B------:R-:W-:-:S05]  /*3000*/  FFMA R33, R33, R19, R14 ;  /* 0x0000001321217223 */ /* 0x000fca000000000e */
[----:B------:R0:W-:Y:S05]  /*3010*/  @P2 STG.E desc[UR40][R10.64+0x44], R33 ;  /* 0x000044210a002986 */ /* 0x0001ea000c101928 */
[----:B------:R-:W-:Y:S05]  /*3020*/  @!P0 BRA `(.L_x_47) ;  /* 0x0000000000048947 */ /* 0x000fea0003800000 */
[----:B------:R0:W5:Y:S02]  /*3030*/  LDG.E.LTC128B R25, desc[UR40][R8.64+0x40] ;  /* 0x0000402808197981 */ /* 0x000164000c1e1920 */
.L_x_47:
[----:B------:R-:W-:Y:S05]  /*3040*/  BSYNC B1 ;  /* 0x0000000000017941 */ /* 0x000fea0003800000 */
.L_x_46:
        /* <DEDUP_REMOVED lines=8> */
.L_x_49:
[----:B------:R-:W-:Y:S05]  /*30d0*/  BSYNC B1 ;  /* 0x0000000000017941 */ /* 0x000fea0003800000 */
.L_x_48:
        /* <DEDUP_REMOVED lines=8> */
.L_x_51:
[----:B------:R-:W-:Y:S05]  /*3160*/  BSYNC B1 ;  /* 0x0000000000017941 */ /* 0x000fea0003800000 */
.L_x_50:
[----:B--2--5:R-:W-:Y:S01]  /*3170*/  FMUL R7, R25, R56 ;  /* 0x0000003819077220 */ /* 0x024fe20000400000 */
[----:B------:R-:W-:Y:S01]  /*3180*/  ISETP.GT.AND P1, PT, R3, RZ, P0 ;  /* 0x000000ff0300720c */ /* 0x000fe20000724270 */
[----:B------:R-:W-:Y:S02]  /*3190*/  BSSY B1, `(.L_x_52) ;  /* 0x0000005000017945 */ /* 0x000fe40003800000 */
[----:B------:R-:W-:-:S05]  /*31a0*/  FFMA R7, R36, R19, R7 ;  /* 0x0000001324077223 */ /* 0x000fca0000000007 */
[----:B------:R2:W-:Y:S05]  /*31b0*/  @P3 STG.E desc[UR40][R10.64+0x60], R7 ;  /* 0x000060070a003986 */ /* 0x0005ea000c101928 */
[----:B------:R-:W-:Y:S05]  /*31c0*/  @!P1 BRA `(.L_x_53) ;  /* 0x0000000000049947 */ /* 0x000fea0003800000 */
[----:B------:R0:W5:Y:S02]  /*31d0*/  LDG.E.LTC128B R25, desc[UR40][R4.64+0x64] ;  /* 0x0000642804197981 */ /* 0x000164000c1e1920 */
.L_x_53:
[----:B------:R-:W-:Y:S05]  /*31e0*/  BSYNC B1 ;  /* 0x0000000000017941 */ /* 0x000fea0003800000 */
.L_x_52:
[----:B-----5:R-:W-:Y:S01]  /*31f0*/  FMUL R14, R25, R56 ;  /* 0x00000038190e7220 */ /* 0x020fe20000400000 */
[----:B------:R-:W-:Y:S01]  /*3200*/  ISETP.GT.AND P2, PT, R3, 0x8, P2 ;  /* 0x000000080300780c */ /* 0x000fe20001744270 */
[----:B------:R-:W-:Y:S02]  /*3210*/  BSSY B1, `(.L_x_54) ;  /* 0x0000005000017945 */ /* 0x000fe40003800000 */
[----:B------:R-:W-:-:S05]  /*3220*/  FFMA R37, R37, R19, R14 ;  /* 0x0000001325257223 */ /* 0x000fca000000000e */
[----:B------:R0:W-:Y:S05]  /*3230*/  @P1 STG.E desc[UR40][R10.64+0x64], R37 ;  /* 0x000064250a001986 */ /* 0x0001ea000c101928 */
[----:B------:R-:W-:Y:S05]  /*3240*/  @!P2 BRA `(.L_x_55) ;  /* 0x000000000004a947 */ /* 0x000fea0003800000 */
[----:B------:R0:W5:Y:S02]  /*3250*/  LDG.E.LTC128B R25, desc[UR40][R8.64+0x60] ;  /* 0x0000602808197981 */ /* 0x000164000c1e1920 */
.L_x_55:
[----:B------:R-:W-:Y:S05]  /*3260*/  BSYNC B1 ;  /* 0x0000000000017941 */ /* 0x000fea0003800000 */
.L_x_54:
        /* <DEDUP_REMOVED lines=8> */
.L_x_57:
[----:B------:R-:W-:Y:S05]  /*32f0*/  BSYNC B1 ;  /* 0x0000000000017941 */ /* 0x000fea0003800000 */
.L_x_56:
        /* <DEDUP_REMOVED lines=8> */
.L_x_59:
[----:B------:R-:W-:Y:S05]  /*3380*/  BSYNC B1 ;  /* 0x0000000000017941 */ /* 0x000fea0003800000 */
.L_x_58:
[----:B--2--5:R-:W-:Y:S01]  /*3390*/  FMUL R7, R25, R56 ;  /* 0x0000003819077220 */ /* 0x024fe20000400000 */
[----:B------:R-:W-:Y:S01]  /*33a0*/  ISETP.GT.AND P0, PT, R3, RZ, P2 ;  /* 0x000000ff0300720c */ /* 0x000fe20001704270 */
[----:B------:R-:W-:Y:S02]  /*33b0*/  BSSY B1, `(.L_x_60) ;  /* 0x0000005000017945 */ /* 0x000fe40003800000 */
[----:B------:R-:W-:-:S05]  /*33c0*/  FFMA R7, R40, R19, R7 ;  /* 0x0000001328077223 */ /* 0x000fca0000000007 */
[----:B------:R2:W-:Y:S05]  /*33d0*/  @P3 STG.E desc[UR40][R10.64+0x80], R7 ;  /* 0x000080070a003986 */ /* 0x0005ea000c101928 */
[----:B------:R-:W-:Y:S05]  /*33e0*/  @!P0 BRA `(.L_x_61) ;  /* 0x0000000000048947 */ /* 0x000fea0003800000 */
[----:B------:R0:W5:Y:S02]  /*33f0*/  LDG.E.LTC128B R25, desc[UR40][R4.64+0x84] ;  /* 0x0000842804197981 */ /* 0x000164000c1e1920 */
.L_x_61:
[----:B------:R-:W-:Y:S05]  /*3400*/  BSYNC B1 ;  /* 0x0000000000017941 */ /* 0x000fea0003800000 */
.L_x_60:
[----:B-----5:R-:W-:Y:S01]  /*3410*/  FMUL R14, R25, R56 ;  /* 0x00000038190e7220 */ /* 0x020fe20000400000 */
[----:B------:R-:W-:Y:S01]  /*3420*/  ISETP.GT.AND P1, PT, R3, 0x8, P1 ;  /* 0x000000080300780c */ /* 0x000fe20000f24270 */
[----:B------:R-:W-:Y:S02]  /*3430*/  BSSY B1, `(.L_x_62) ;  /* 0x0000005000017945 */ /* 0x000fe40003800000 */
[----:B------:R-:W-:-:S05]  /*3440*/  FFMA R41, R41, R19, R14 ;  /* 0x0000001329297223 */ /* 0x000fca000000000e */
[----:B------:R0:W-:Y:S05]  /*3450*/  @P0 STG.E desc[UR40][R10.64+0x84], R41 ;  /* 0x000084290a000986 */ /* 0x0001ea000c101928 */
[----:B------:R-:W-:Y:S05]  /*3460*/  @!P1 BRA `(.L_x_63) ;  /* 0x0000000000049947 */ /* 0x000fea0003800000 */
[----:B------:R0:W5:Y:S02]  /*3470*/  LDG.E.LTC128B R25, desc[UR40][R8.64+0x80] ;  /* 0x0000802808197981 */ /* 0x000164000c1e1920 */
.L_x_63:
[----:B------:R-:W-:Y:S05]  /*3480*/  BSYNC B1 ;  /* 0x0000000000017941 */ /* 0x000fea0003800000 */
.L_x_62:
        /* <DEDUP_REMOVED lines=8> */
.L_x_65:
[----:B------:R-:W-:Y:S05]  /*3510*/  BSYNC B1 ;  /* 0x0000000000017941 */ /* 0x000fea0003800000 */
.L_x_64:
        /* <DEDUP_REMOVED lines=8> */
.L_x_67:
[----:B------:R-:W-:Y:S05]  /*35a0*/  BSYNC B1 ;  /* 0x0000000000017941 */ /* 0x000fea0003800000 */
.L_x_66:
[----:B--2--5:R-:W-:Y:S01]  /*35b0*/  FMUL R7, R25, R56 ;  /* 0x0000003819077220 */ /* 0x024fe20000400000 */
[----:B------:R-:W-:Y:S01]  /*35c0*/  ISETP.GT.AND P2, PT, R3, RZ, P1 ;  /* 0x000000ff0300720c */ /* 0x000fe20000f44270 */
[----:B------:R-:W-:Y:S02]  /*35d0*/  BSSY B1, `(.L_x_68) ;  /* 0x0000005000017945 */ /* 0x000fe40003800000 */
[----:B------:R-:W-:-:S05]  /*35e0*/  FFMA R7, R44, R19, R7 ;  /* 0x000000132c077223 */ /* 0x000fca0000000007 */
[----:B------:R2:W-:Y:S05]  /*35f0*/  @P3 STG.E desc[UR40][R10.64+0xa0], R7 ;  /* 0x0000a0070a003986 */ /* 0x0005ea000c101928 */
[----:B------:R-:W-:Y:S05]  /*3600*/  @!P2 BRA `(.L_x_69) ;  /* 0x000000000004a947 */ /* 0x000fea0003800000 */
[----:B------:R0:W5:Y:S02]  /*3610*/  LDG.E.LTC128B R25, desc[UR40][R4.64+0xa4] ;  /* 0x0000a42804197981 */ /* 0x000164000c1e1920 */
.L_x_69:
[----:B------:R-:W-:Y:S05]  /*3620*/  BSYNC B1 ;  /* 0x0000000000017941 */ /* 0x000fea0003800000 */
.L_x_68:
[----:B-----5:R-:W-:Y:S01]  /*3630*/  FMUL R14, R25, R56 ;  /* 0x00000038190e7220 */ /* 0x020fe20000400000 */
[----:B------:R-:W-:Y:S01]  /*3640*/  ISETP.GT.AND P0, PT, R3, 0x8, P0 ;  /* 0x000000080300780c */ /* 0x000fe20000704270 */
[----:B------:R-:W-:Y:S02]  /*3650*/  BSSY B1, `(.L_x_70) ;  /* 0x0000005000017945 */ /* 0x000fe40003800000 */
[----:B------:R-:W-:-:S05]  /*3660*/  FFMA R45, R45, R19, R14 ;  /* 0x000000132d2d7223 */ /* 0x000fca000000000e */
[----:B------:R0:W-:Y:S05]  /*3670*/  @P2 STG.E desc[UR40][R10.64+0xa4], R45 ;  /* 0x0000a42d0a002986 */ /* 0x0001ea000c101928 */
[----:B------:R-:W-:Y:S05]  /*3680*/  @!P0 BRA `(.L_x_71) ;  /* 0x0000000000048947 */ /* 0x000fea0003800000 */
[----:B------:R0:W5:Y:S02]  /*3690*/  LDG.E.LTC128B R25, desc[UR40][R8.64+0xa0] ;  /* 0x0000a02808197981 */ /* 0x000164000c1e1920 */
.L_x_71:
[----:B------:R-:W-:Y:S05]  /*36a0*/  BSYNC B1 ;  /* 0x0000000000017941 */ /* 0x000fea0003800000 */
.L_x_70:
        /* <DEDUP_REMOVED lines=8> */
.L_x_73:
[----:B------:R-:W-:Y:S05]  /*3730*/  BSYNC B1 ;  /* 0x0000000000017941 */ /* 0x000fea0003800000 */
.L_x_72:
        /* <DEDUP_REMOVED lines=8> */
.L_x_75:
[----:B------:R-:W-:Y:S05]  /*37c0*/  BSYNC B1 ;  /* 0x0000000000017941 */ /* 0x000fea0003800000 */
.L_x_74:
[----:B--2--5:R-:W-:Y:S01]  /*37d0*/  FMUL R7, R25, R56 ;  /* 0x0000003819077220 */ /* 0x024fe20000400000 */
[----:B------:R-:W-:Y:S01]  /*37e0*/  ISETP.GT.AND P1, PT, R3, RZ, P0 ;  /* 0x000000ff0300720c */ /* 0x000fe20000724270 */
[----:B------:R-:W-:Y:S02]  /*37f0*/  BSSY B1, `(.L_x_76) ;  /* 0x0000005000017945 */ /* 0x000fe40003800000 */
[----:B------:R-:W-:-:S05]  /*3800*/  FFMA R7, R48, R19, R7 ;  /* 0x0000001330077223 */ /* 0x000fca0000000007 */
[----:B------:R2:W-:Y:S05]  /*3810*/  @P3 STG.E desc[UR40][R10.64+0xc0], R7 ;  /* 0x0000c0070a003986 */ /* 0x0005ea000c101928 */
[----:B------:R-:W-:Y:S05]  /*3820*/  @!P1 BRA `(.L_x_77) ;  /* 0x0000000000049947 */ /* 0x000fea0003800000 */
[----:B------:R0:W5:Y:S02]  /*3830*/  LDG.E.LTC128B R25, desc[UR40][R4.64+0xc4] ;  /* 0x0000c42804197981 */ /* 0x000164000c1e1920 */
.L_x_77:
[----:B------:R-:W-:Y:S05]  /*3840*/  BSYNC B1 ;  /* 0x0000000000017941 */ /* 0x000fea0003800000 */
.L_x_76:
[----:B-----5:R-:W-:Y:S01]  /*3850*/  FMUL R14, R25, R56 ;  /* 0x00000038190e7220 */ /* 0x020fe20000400000 */
[----:B------:R-:W-:Y:S01]  /*3860*/  ISETP.GT.AND P2, PT, R3, 0x8, P2 ;  /* 0x000000080300780c */ /* 0x000fe20001744270 */
[----:B------:R-:W-:Y:S02]  /*3870*/  BSSY B1, `(.L_x_78) ;  /* 0x0000005000017945 */ /* 0x000fe40003800000 */
[----:B------:R-:W-:-:S05]  /*3880*/  FFMA R49, R49, R19, R14 ;  /* 0x0000001331317223 */ /* 0x000fca000000000e */
[----:B------:R0:W-:Y:S05]  /*3890*/  @P1 STG.E desc[UR40][R10.64+0xc4], R49 ;  /* 0x0000c4310a001986 */ /* 0x0001ea000c101928 */
[----:B------:R-:W-:Y:S05]  /*38a0*/  @!P2 BRA `(.L_x_79) ;  /* 0x000000000004a947 */ /* 0x000fea0003800000 */
[----:B------:R0:W5:Y:S02]  /*38b0*/  LDG.E.LTC128B R25, desc[UR40][R8.64+0xc0] ;  /* 0x0000c02808197981 */ /* 0x000164000c1e1920 */
.L_x_79:
[----:B------:R-:W-:Y:S05]  /*38c0*/  BSYNC B1 ;  /* 0x0000000000017941 */ /* 0x000fea0003800000 */
.L_x_78:
        /* <DEDUP_REMOVED lines=8> */
.L_x_81:
[----:B------:R-:W-:Y:S05]  /*3950*/  BSYNC B1 ;  /* 0x0000000000017941 */ /* 0x000fea0003800000 */
.L_x_80:
[----:B-----5:R-:W-:Y:S01]  /*3960*/  FMUL R14, R25, R56 ;  /* 0x00000038190e7220 */ /* 0x020fe20000400000 */
[----:B------:R-:W-:Y:S01]  /*3970*/  ISETP.GT.AND P2, PT, R6, 0x39, PT ;  /* 0x000000390600780c */ /* 0x000fe20003f44270 */
[----:B------:R-:W-:Y:S01]  /*3980*/  @P0 IMAD.MOV.U32 R6, RZ, RZ, R12 ;  /* 0x000000ffff060224 */ /* 0x000fe200078e000c */
[----:B------:R-:W-:Y:S01]  /*3990*/  ISETP.GT.AND P3, PT, R3, RZ, P1 ;  /* 0x000000ff0300720c */ /* 0x000fe20000f64270 */
[----:B------:R-:W-:Y:S01]  /*39a0*/  FFMA R51, R51, R19, R14 ;  /* 0x0000001333337223 */ /* 0x000fe2000000000e */
[----:B--2---:R-:W-:Y:S01]  /*39b0*/  @P0 IMAD.MOV.U32 R7, RZ, RZ, R13 ;  /* 0x000000ffff070224 */ /* 0x004fe200078e000d */
[----:B------:R-:W-:Y:S04]  /*39c0*/  BSSY B1, `(.L_x_82) ;  /* 0x0000004000017945 */ /* 0x000fe80003800000 */
[----:B------:R2:W-:Y:S06]  /*39d0*/  @P0 STG.E desc[UR40][R6.64+0xc4], R51 ;  /* 0x0000c43306000986 */ /* 0x0005ec000c101928 */
[----:B------:R-:W-:Y:S05]  /*39e0*/  @!P3 BRA `(.L_x_83) ;  /* 0x000000000004b947 */ /* 0x000fea0003800000 */
[----:B------:R0:W5:Y:S02]  /*39f0*/  LDG.E.LTC128B R25, desc[UR40][R4.64+0xe0] ;  /* 0x0000e02804197981 */ /* 0x000164000c1e1920 */
.L_x_83:
[----:B------:R-:W-:Y:S05]  /*3a00*/  BSYNC B1 ;  /* 0x0000000000017941 */ /* 0x000fea0003800000 */
.L_x_82:
[----:B--2--5:R-:W-:Y:S01]  /*3a10*/  FMUL R7, R25, R56 ;  /* 0x0000003819077220 */ /* 0x024fe20000400000 */
[----:B------:R-:W-:Y:S01]  /*3a20*/  @P3 IMAD.MOV.U32 R6, RZ, RZ, R10 ;  /* 0x000000ffff063224 */ /* 0x000fe200078e000a */
[----:B------:R-:W-:Y:S01]  /*3a30*/  ISETP.GT.AND P0, PT, R3, RZ, P2 ;  /* 0x000000ff0300720c */ /* 0x000fe20001704270 */
[----:B------:R-:W-:Y:S01]  /*3a40*/  BSSY B1, `(.L_x_84) ;  /* 0x0000006000017945 */ /* 0x000fe20003800000 */
[----:B------:R-:W-:Y:S01]  /*3a50*/  FFMA R15, R52, R19, R7 ;  /* 0x00000013340f7223 */ /* 0x000fe20000000007 */
[----:B------:R-:W-:-:S05]  /*3a60*/  @P3 IMAD.MOV.U32 R7, RZ, RZ, R11 ;  /* 0x000000ffff073224 */ /* 0x000fca00078e000b */
[----:B------:R2:W-:Y:S05]  /*3a70*/  @P3 STG.E desc[UR40][R6.64+0xe0], R15 ;  /* 0x0000e00f06003986 */ /* 0x0005ea000c101928 */
[----:B------:R-:W-:Y:S05]  /*3a80*/  @!P0 BRA `(.L_x_85) ;  /* 0x0000000000048947 */ /* 0x000fea0003800000 */
[----:B------:R0:W5:Y:S02]  /*3a90*/  LDG.E.LTC128B R25, desc[UR40][R4.64+0xe4] ;  /* 0x0000e42804197981 */ /* 0x000164000c1e1920 */
.L_x_85:
[----:B------:R-:W-:Y:S05]  /*3aa0*/  BSYNC B1 ;  /* 0x0000000000017941 */ /* 0x000fea0003800000 */
.L_x_84:
[----:B01--45:R-:W-:Y:S01]  /*3ab0*/  FMUL R4, R25, R56 ;  /* 0x0000003819047220 */ /* 0x033fe20000400000 */
[----:B------:R-:W-:Y:S01]  /*3ac0*/  ISETP.GT.AND P1, PT, R3, 0x8, P1 ;  /* 0x000000080300780c */ /* 0x000fe20000f24270 */
[----:B------:R-:W-:Y:S02]  /*3ad0*/  BSSY B1, `(.L_x_86) ;  /* 0x0000005000017945 */ /* 0x000fe40003800000 */
[----:B------:R-:W-:-:S05]  /*3ae0*/  FFMA R53, R53, R19, R4 ;  /* 0x0000001335357223 */ /* 0x000fca0000000004 */
[----:B------:R0:W-:Y:S05]  /*3af0*/  @P0 STG.E desc[UR40][R10.64+0xe4], R53 ;  /* 0x0000e4350a000986 */ /* 0x0001ea000c101928 */
[----:B------:R-:W-:Y:S05]  /*3b00*/  @!P1 BRA `(.L_x_87) ;  /* 0x0000000000049947 */ /* 0x000fea0003800000 */
[----:B------:R1:W5:Y:S02]  /*3b10*/  LDG.E.LTC128B R25, desc[UR40][R8.64+0xe0] ;  /* 0x0000e02808197981 */ /* 0x000364000c1e1920 */
.L_x_87:
[----:B------:R-:W-:Y:S05]  /*3b20*/  BSYNC B1 ;  /* 0x0000000000017941 */ /* 0x000fea0003800000 */
.L_x_86:
[----:B-----5:R-:W-:Y:S01]  /*3b30*/  FMUL R5, R25, R56 ;  /* 0x0000003819057220 */ /* 0x020fe20000400000 */
[----:B------:R-:W-:Y:S01]  /*3b40*/  @P1 IMAD.MOV.U32 R4, RZ, RZ, R12 ;  /* 0x000000ffff041224 */ /* 0x000fe200078e000c */
[----:B------:R-:W-:Y:S01]  /*3b50*/  ISETP.GT.AND P2, PT, R3, 0x8, P2 ;  /* 0x000000080300780c */ /* 0x000fe20001744270 */
[----:B------:R-:W-:Y:S01]  /*3b60*/  BSSY B1, `(.L_x_88) ;  /* 0x0000006000017945 */ /* 0x000fe20003800000 */
[----:B--2---:R-:W-:Y:S01]  /*3b70*/  FFMA R7, R54, R19, R5 ;  /* 0x0000001336077223 */ /* 0x004fe20000000005 */
[----:B------:R-:W-:-:S05]  /*3b80*/  @P1 IMAD.MOV.U32 R5, RZ, RZ, R13 ;  /* 0x000000ffff051224 */ /* 0x000fca00078e000d */
[----:B------:R2:W-:Y:S05]  /*3b90*/  @P1 STG.E desc[UR40][R4.64+0xe0], R7 ;  /* 0x0000e00704001986 */ /* 0x0005ea000c101928 */
[----:B------:R-:W-:Y:S05]  /*3ba0*/  @!P2 BRA `(.L_x_89) ;  /* 0x000000000004a947 */ /* 0x000fea0003800000 */
[----:B------:R4:W5:Y:S02]  /*3bb0*/  LDG.E.LTC128B R25, desc[UR40][R8.64+0xe4] ;  /* 0x0000e42808197981 */ /* 0x000964000c1e1920 */
.L_x_89:
[----:B------:R-:W-:Y:S05]  /*3bc0*/  BSYNC B1 ;  /* 0x0000000000017941 */ /* 0x000fea0003800000 */
.L_x_88:
[----:B--2--5:R-:W-:-:S04]  /*3bd0*/  FMUL R4, R25, R56 ;  /* 0x0000003819047220 */ /* 0x024fc80000400000 */
[----:B------:R-:W-:Y:S01]  /*3be0*/  FFMA R55, R55, R19, R4 ;  /* 0x0000001337377223 */ /* 0x000fe20000000004 */
[----:B------:R-:W-:Y:S06]  /*3bf0*/  @!P2 BRA `(.L_x_90) ;  /* 0x0000000400f0a947 */ /* 0x000fec0003800000 */
[----:B------:R2:W-:Y:S01]  /*3c00*/  STG.E desc[UR40][R12.64+0xe4], R55 ;  /* 0x0000e4370c007986 */ /* 0x0005e2000c101928 */
[----:B------:R-:W-:Y:S05]  /*3c10*/  BRA `(.L_x_90) ;  /* 0x0000000400e87947 */ /* 0x000fea0003800000 */
.L_x_29:
[----:B------:R-:W-:Y:S01]  /*3c20*/  ISETP.GT.AND P0, PT, R6, 0x1, PT ;  /* 0x000000010600780c */ /* 0x000fe20003f04270 */
[----:B------:R-:W-:Y:S01]  /*3c30*/  ULDC.64 UR4, c[0x0][0x5c0] ;  /* 0x0001700000047ab9 */ /* 0x000fe20000000a00 */
[-C--:B------:R-:W-:Y:S01]  /*3c40*/  FMUL R7, R24, R19.reuse ;  /* 0x0000001318077220 */ /* 0x080fe20000400000 */
[C---:B------:R-:W-:Y:S01]  /*3c50*/  LEA R4, P4, R70.reuse, UR4, 0x2 ;  /* 0x0000000446047c11 */ /* 0x040fe2000f8810ff */
[-C--:B------:R-:W-:Y:S01]  /*3c60*/  FMUL R25, R25, R19.reuse ;  /* 0x0000001319197220 */ /* 0x080fe20000400000 */
[----:B------:R-:W-:Y:S01]  /*3c70*/  ISETP.GT.AND P2, PT, R3, RZ, P0 ;  /* 0x000000ff0300720c */ /* 0x000fe20000744270 */
[-C--:B------:R-:W-:Y:S01]  /*3c80*/  FMUL R27, R27, R19.reuse ;  /* 0x000000131b1b7220 */ /* 0x080fe20000400000 */
[----:B------:R-:W-:Y:S01]  /*3c90*/  LEA.HI.X R5, R70, UR5, R79, 0x2, P4 ;  /* 0x0000000546057c11 */ /* 0x000fe2000a0f144f */
[-C--:B------:R-:W-:Y:S01]  /*3ca0*/  FMUL R11, R28, R19.reuse ;  /* 0x000000131c0b7220 */ /* 0x080fe20000400000 */
[----:B------:R-:W-:Y:S01]  /*3cb0*/  ISETP.GT.AND P3, PT, R3, 0x8, P3 ;  /* 0x000000080300780c */ /* 0x000fe20001f64270 */
[-C--:B------:R-:W-:Y:S01]  /*3cc0*/  FMUL R29, R29, R19.reuse ;  /* 0x000000131d1d7220 */ /* 0x080fe20000400000 */
[----:B------:R-:W-:Y:S01]  /*3cd0*/  ISETP.GT.AND P0, PT, R3, 0x8, P0 ;  /* 0x000000080300780c */ /* 0x000fe20000704270 */
[----:B------:R0:W-:Y:S01]  /*3ce0*/  @P1 STG.E desc[UR40][R4.64], R7 ;  /* 0x0000000704001986 */ /* 0x0001e2000c101928 */
[C---:B------:R-:W-:Y:S01]  /*3cf0*/  ISETP.GT.AND P5, PT, R6.reuse, 0x8, PT ;  /* 0x000000080600780c */ /* 0x040fe20003fa4270 */
[-C--:B------:R-:W-:Y:S01]  /*3d00*/  FMUL R31, R31, R19.reuse ;  /* 0x000000131f1f7220 */ /* 0x080fe20000400000 */
[----:B------:R-:W-:Y:S01]  /*3d10*/  SHF.L.U64.HI R9, R57, 0x2, R58 ;  /* 0x0000000239097819 */ /* 0x000fe2000001023a */
[-C--:B------:R-:W-:Y:S01]  /*3d20*/  FMUL R33, R33, R19.reuse ;  /* 0x0000001321217220 */ /* 0x080fe20000400000 */
[----:B------:R-:W-:Y:S01]  /*3d30*/  LEA R8, P1, R57, R4, 0x2 ;  /* 0x0000000439087211 */ /* 0x000fe200078210ff */
[----:B------:R-:W-:Y:S01]  /*3d40*/  @P2 STG.E desc[UR40][R4.64+0x4], R25 ;  /* 0x0000041904002986 */ /* 0x000fe2000c101928 */
[----:B------:R-:W-:Y:S01]  /*3d50*/  ISETP.GT.AND P4, PT, R6, 0x9, PT ;  /* 0x000000090600780c */ /* 0x000fe20003f84270 */
[-C--:B------:R-:W-:Y:S01]  /*3d60*/  FMUL R35, R35, R19.reuse ;  /* 0x0000001323237220 */ /* 0x080fe20000400000 */
[----:B------:R-:W-:Y:S01]  /*3d70*/  ISETP.GT.AND P2, PT, R3, RZ, P5 ;  /* 0x000000ff0300720c */ /* 0x000fe20002f44270 */
[----:B------:R-:W-:Y:S01]  /*3d80*/  IMAD.X R9, R9, 0x1, R5, P1 ;  /* 0x0000000109097824 */ /* 0x000fe200008e0605 */
[C---:B------:R-:W-:Y:S01]  /*3d90*/  ISETP.GT.AND P1, PT, R3.reuse, RZ, P4 ;  /* 0x000000ff0300720c */ /* 0x040fe20002724270 */
[-C--:B0-----:R-:W-:Y:S01]  /*3da0*/  FMUL R7, R26, R19.reuse ;  /* 0x000000131a077220 */ /* 0x081fe20000400000 */
[----:B------:R-:W-:Y:S01]  /*3db0*/  ISETP.GT.AND P4, PT, R3, 0x8, P4 ;  /* 0x000000080300780c */ /* 0x000fe20002784270 */
[-C--:B------:R-:W-:Y:S01]  /*3dc0*/  FMUL R37, R37, R19.reuse ;  /* 0x0000001325257220 */ /* 0x080fe20000400000 */
[-C--:B------:R-:W-:Y:S01]  /*3dd0*/  FMUL R39, R39, R19.reuse ;  /* 0x0000001327277220 */ /* 0x080fe20000400000 */
[-C--:B------:R-:W-:Y:S01]  /*3de0*/  FMUL R41, R41, R19.reuse ;  /* 0x0000001329297220 */ /* 0x080fe20000400000 */
[----:B------:R0:W-:Y:S01]  /*3df0*/  @P3 STG.E desc[UR40][R8.64], R7 ;  /* 0x0000000708003986 */ /* 0x0001e2000c101928 */
[C---:B------:R-:W-:Y:S01]  /*3e00*/  ISETP.GT.AND P3, PT, R6.reuse, 0x11, PT ;  /* 0x000000110600780c */ /* 0x040fe20003f64270 */
[-C--:B------:R-:W-:Y:S01]  /*3e10*/  FMUL R43, R43, R19.reuse ;  /* 0x000000132b2b7220 */ /* 0x080fe20000400000 */
[-C--:B------:R-:W-:Y:S01]  /*3e20*/  FMUL R45, R45, R19.reuse ;  /* 0x000000132d2d7220 */ /* 0x080fe20000400000 */
[----:B------:R-:W-:Y:S01]  /*3e30*/  @P0 STG.E desc[UR40][R8.64+0x4], R27 ;  /* 0x0000041b08000986 */ /* 0x000fe2000c101928 */
[----:B------:R-:W-:Y:S01]  /*3e40*/  ISETP.GT.AND P0, PT, R3, 0x8, P5 ;  /* 0x000000080300780c */ /* 0x000fe20002f04270 */
[-C--:B------:R-:W-:Y:S01]  /*3e50*/  FMUL R47, R47, R19.reuse ;  /* 0x000000132f2f7220 */ /* 0x080fe20000400000 */
[----:B------:R-:W-:Y:S01]  /*3e60*/  ISETP.GT.AND P5, PT, R6, 0x10, PT ;  /* 0x000000100600780c */ /* 0x000fe20003fa4270 */
[----:B------:R1:W-:Y:S01]  /*3e70*/  @P2 STG.E desc[UR40][R4.64+0x20], R11 ;  /* 0x0000200b04002986 */ /* 0x0003e2000c101928 */
[-C--:B------:R-:W-:Y:S01]  /*3e80*/  FMUL R49, R49, R19.reuse ;  /* 0x0000001331317220 */ /* 0x080fe20000400000 */
[-C--:B------:R-:W-:Y:S01]  /*3e90*/  FMUL R51, R51, R19.reuse ;  /* 0x0000001333337220 */ /* 0x080fe20000400000 */
[C---:B------:R-:W-:Y:S01]  /*3ea0*/  ISETP.GT.AND P2, PT, R3.reuse, RZ, P5 ;  /* 0x000000ff0300720c */ /* 0x040fe20002f44270 */
[----:B------:R-:W-:Y:S01]  /*3eb0*/  @P1 STG.E desc[UR40][R4.64+0x24], R29 ;  /* 0x0000241d04001986 */ /* 0x000fe2000c101928 */
[-C--:B0-----:R-:W-:Y:S01]  /*3ec0*/  FMUL R7, R30, R19.reuse ;  /* 0x000000131e077220 */ /* 0x081fe20000400000 */
[----:B------:R-:W-:Y:S01]  /*3ed0*/  ISETP.GT.AND P1, PT, R3, RZ, P3 ;  /* 0x000000ff0300720c */ /* 0x000fe20001f24270 */
[-C--:B------:R-:W-:Y:S01]  /*3ee0*/  FMUL R53, R53, R19.reuse ;  /* 0x0000001335357220 */ /* 0x080fe20000400000 */
[C---:B------:R-:W-:Y:S01]  /*3ef0*/  ISETP.GT.AND P3, PT, R3.reuse, 0x8, P3 ;  /* 0x000000080300780c */ /* 0x040fe20001f64270 */
[-C--:B------:R-:W-:Y:S01]  /*3f00*/  FMUL R13, R54, R19.reuse ;  /* 0x00000013360d7220 */ /* 0x080fe20000400000 */
[----:B------:R0:W-:Y:S01]  /*3f10*/  @P0 STG.E desc[UR40][R8.64+0x20], R7 ;  /* 0x0000200708000986 */ /* 0x0001e2000c101928 */
[----:B------:R-:W-:Y:S01]  /*3f20*/  ISETP.GT.AND P0, PT, R3, 0x8, P5 ;  /* 0x000000080300780c */ /* 0x000fe20002f04270 */
[-C--:B-1----:R-:W-:Y:S01]  /*3f30*/  FMUL R11, R32, R19.reuse ;  /* 0x00000013200b7220 */ /* 0x082fe20000400000 */
[C---:B------:R-:W-:Y:S01]  /*3f40*/  ISETP.GT.AND P5, PT, R6.reuse, 0x18, PT ;  /* 0x000000180600780c */ /* 0x040fe20003fa4270 */
[----:B------:R-:W-:Y:S01]  /*3f50*/  @P4 STG.E desc[UR40][R8.64+0x24], R31 ;  /* 0x0000241f08004986 */ /* 0x000fe2000c101928 */
[----:B------:R-:W-:Y:S01]  /*3f60*/  ISETP.GT.AND P4, PT, R6, 0x19, PT ;  /* 0x000000190600780c */ /* 0x000fe20003f84270 */
[----:B------:R-:W-:-:S02]  /*3f70*/  FMUL R55, R55, R19 ;  /* 0x0000001337377220 */ /* 0x000fc40000400000 */
[----:B------:R1:W-:Y:S01]  /*3f80*/  @P2 STG.E desc[UR40][R4.64+0x40], R11 ;  /* 0x0000400b04002986 */ /* 0x0003e2000c101928 */
[----:B------:R-:W-:-:S03]  /*3f90*/  ISETP.GT.AND P2, PT, R3, RZ, P5 ;  /* 0x000000ff0300720c */ /* 0x000fc60002f44270 */
[----:B------:R-:W-:Y:S01]  /*3fa0*/  @P1 STG.E desc[UR40][R4.64+0x44], R33 ;  /* 0x0000442104001986 */ /* 0x000fe2000c101928 */
[C---:B------:R-:W-:Y:S01]  /*3fb0*/  ISETP.GT.AND P1, PT, R3.reuse, RZ, P4 ;  /* 0x000000ff0300720c */ /* 0x040fe20002724270 */
[----:B0-----:R-:W-:Y:S01]  /*3fc0*/  FMUL R7, R34, R19 ;  /* 0x0000001322077220 */ /* 0x001fe20000400000 */
[----:B------:R-:W-:-:S04]  /*3fd0*/  ISETP.GT.AND P4, PT, R3, 0x8, P4 ;  /* 0x000000080300780c */ /* 0x000fc80002784270 */
[----:B------:R0:W-:Y:S01]  /*3fe0*/  @P0 STG.E desc[UR40][R8.64+0x40], R7 ;  /* 0x0000400708000986 */ /* 0x0001e2000c101928 */
[----:B-1----:R-:W-:Y:S01]  /*3ff0*/  FMUL R11, R36, R19 ;  /* 0x00000013240b7220 */ /* 0x002fe20000400000 */
[----:B------:R-:W-:Y:S02]  /*4000*/  ISETP.GT.AND P0, PT, R3, 0x8, P5 ;  /* 0x000000080300780c */ /* 0x000fe40002f04270 */
[----:B------:R-:W-:Y:S01]  /*4010*/  @P3 STG.E desc[UR40][R8.64+0x44], R35 ;  /* 0x0000442308003986 */ /* 0x000fe2000c101928 */
[----:B------:R-:W-:-:S03]  /*4020*/  ISETP.GT.AND P5, PT, R6, 0x20, PT ;  /* 0x000000200600780c */ /* 0x000fc60003fa4270 */
[----:B------:R1:W-:Y:S01]  /*4030*/  @P2 STG.E desc[UR40][R4.64+0x60], R11 ;  /* 0x0000600b04002986 */ /* 0x0003e2000c101928 */
[----:B------:R-:W-:Y:S02]  /*4040*/  ISETP.GT.AND P2, PT, R6, 0x21, PT ;  /* 0x000000210600780c */ /* 0x000fe40003f44270 */
[C---:B------:R-:W-:Y:S01]  /*4050*/  ISETP.GT.AND P3, PT, R3.reuse, RZ, P5 ;  /* 0x000000ff0300720c */ /* 0x040fe20002f64270 */
[----:B------:R-:W-:Y:S01]  /*4060*/  @P1 STG.E desc[UR40][R4.64+0x64], R37 ;  /* 0x0000642504001986 */ /* 0x000fe2000c101928 */
[C---:B------:R-:W-:Y:S01]  /*4070*/  ISETP.GT.AND P1, PT, R3.reuse, RZ, P2 ;  /* 0x000000ff0300720c */ /* 0x040fe20001724270 */
[----:B0-----:R-:W-:Y:S01]  /*4080*/  FMUL R7, R38, R19 ;  /* 0x0000001326077220 */ /* 0x001fe20000400000 */
[----:B------:R-:W-:-:S04]  /*4090*/  ISETP.GT.AND P2, PT, R3, 0x8, P2 ;  /* 0x000000080300780c */ /* 0x000fc80001744270 */
[----:B------:R0:W-:Y:S01]  /*40a0*/  @P0 STG.E desc[UR40][R8.64+0x60], R7 ;  /* 0x0000600708000986 */ /* 0x0001e2000c101928 */
[----:B-1----:R-:W-:Y:S01]  /*40b0*/  FMUL R11, R40, R19 ;  /* 0x00000013280b7220 */ /* 0x002fe20000400000 */
[----:B------:R-:W-:Y:S02]  /*40c0*/  ISETP.GT.AND P0, PT, R3, 0x8, P5 ;  /* 0x000000080300780c */ /* 0x000fe40002f04270 */
[----:B------:R-:W-:Y:S04]  /*40d0*/  @P4 STG.E desc[UR40][R8.64+0x64], R39 ;  /* 0x0000642708004986 */ /* 0x000fe8000c101928 */
[----:B------:R1:W-:Y:S01]  /*40e0*/  @P3 STG.E desc[UR40][R4.64+0x80], R11 ;  /* 0x0000800b04003986 */ /* 0x0003e2000c101928 */
[----:B------:R-:W-:-:S03]  /*40f0*/  ISETP.GT.AND P3, PT, R6, 0x28, PT ;  /* 0x000000280600780c */ /* 0x000fc60003f64270 */
[----:B------:R-:W-:Y:S01]  /*4100*/  @P1 STG.E desc[UR40][R4.64+0x84], R41 ;  /* 0x0000842904001986 */ /* 0x000fe2000c101928 */
[----:B------:R-:W-:Y:S01]  /*4110*/  ISETP.GT.AND P1, PT, R6, 0x29, PT ;  /* 0x000000290600780c */ /* 0x000fe20003f24270 */
[-C--:B0-----:R-:W-:Y:S01]  /*4120*/  FMUL R7, R42, R19.reuse ;  /* 0x000000132a077220 */ /* 0x081fe20000400000 */
[C---:B------:R-:W-:Y:S02]  /*4130*/  ISETP.GT.AND P5, PT, R3.reuse, RZ, P3 ;  /* 0x000000ff0300720c */ /* 0x040fe40001fa4270 */
[C---:B------:R-:W-:Y:S02]  /*4140*/  ISETP.GT.AND P4, PT, R3.reuse, RZ, P1 ;  /* 0x000000ff0300720c */ /* 0x040fe40000f84270 */
[----:B------:R0:W-:Y:S01]  /*4150*/  @P0 STG.E desc[UR40][R8.64+0x80], R7 ;  /* 0x0000800708000986 */ /* 0x0001e2000c101928 */
[----:B-1----:R-:W-:Y:S01]  /*4160*/  FMUL R11, R44, R19 ;  /* 0x000000132c0b7220 */ /* 0x002fe20000400000 */
[----:B------:R-:W-:Y:S02]  /*4170*/  ISETP.GT.AND P3, PT, R3, 0x8, P3 ;  /* 0x000000080300780c */ /* 0x000fe40001f64270 */
[----:B------:R-:W-:Y:S01]  /*4180*/  @P2 STG.E desc[UR40][R8.64+0x84], R43 ;  /* 0x0000842b08002986 */ /* 0x000fe2000c101928 */
[----:B------:R-:W-:-:S02]  /*4190*/  ISETP.GT.AND P0, PT, R6, 0x30, PT ;  /* 0x000000300600780c */ /* 0x000fc40003f04270 */
[C---:B------:R-:W-:Y:S02]  /*41a0*/  ISETP.GT.AND P1, PT, R3.reuse, 0x8, P1 ;  /* 0x000000080300780c */ /* 0x040fe40000f24270 */
[----:B------:R-:W-:Y:S01]  /*41b0*/  ISETP.GT.AND P2, PT, R6, 0x31, PT ;  /* 0x000000310600780c */ /* 0x000fe20003f44270 */
[----:B------:R1:W-:Y:S01]  /*41c0*/  @P5 STG.E desc[UR40][R4.64+0xa0], R11 ;  /* 0x0000a00b04005986 */ /* 0x0003e2000c101928 */
[C---:B------:R-:W-:Y:S01]  /*41d0*/  ISETP.GT.AND P5, PT, R3.reuse, RZ, P0 ;  /* 0x000000ff0300720c */ /* 0x040fe200007a4270 */
[-C--:B0-----:R-:W-:Y:S01]  /*41e0*/  FMUL R7, R46, R19.reuse ;  /* 0x000000132e077220 */ /* 0x081fe20000400000 */
[C---:B------:R-:W-:Y:S01]  /*41f0*/  ISETP.GT.AND P0, PT, R3.reuse, 0x8, P0 ;  /* 0x000000080300780c */ /* 0x040fe20000704270 */
[----:B------:R-:W-:Y:S01]  /*4200*/  @P4 STG.E desc[UR40][R4.64+0xa4], R45 ;  /* 0x0000a42d04004986 */ /* 0x000fe2000c101928 */
[C---:B------:R-:W-:Y:S02]  /*4210*/  ISETP.GT.AND P4, PT, R3.reuse, RZ, P2 ;  /* 0x000000ff0300720c */ /* 0x040fe40001784270 */
[----:B------:R-:W-:Y:S01]  /*4220*/  ISETP.GT.AND P2, PT, R3, 0x8, P2 ;  /* 0x000000080300780c */ /* 0x000fe20001744270 */
[----:B------:R0:W-:Y:S01]  /*4230*/  @P3 STG.E desc[UR40][R8.64+0xa0], R7 ;  /* 0x0000a00708003986 */ /* 0x0001e2000c101928 */
[----:B------:R-:W-:Y:S01]  /*4240*/  ISETP.GT.AND P3, PT, R6, 0x39, PT ;  /* 0x000000390600780c */ /* 0x000fe20003f64270 */
[----:B-1----:R-:W-:-:S02]  /*4250*/  FMUL R11, R48, R19 ;  /* 0x00000013300b7220 */ /* 0x002fc40000400000 */
[----:B------:R-:W-:Y:S01]  /*4260*/  @P1 STG.E desc[UR40][R8.64+0xa4], R47 ;  /* 0x0000a42f08001986 */ /* 0x000fe2000c101928 */
[----:B------:R-:W-:-:S03]  /*4270*/  ISETP.GT.AND P1, PT, R6, 0x38, PT ;  /* 0x000000380600780c */ /* 0x000fc60003f24270 */
[----:B------:R-:W-:Y:S01]  /*4280*/  @P0 IMAD.MOV.U32 R6, RZ, RZ, R8 ;  /* 0x000000ffff060224 */ /* 0x000fe200078e0008 */
[----:B------:R1:W-:Y:S01]  /*4290*/  @P5 STG.E desc[UR40][R4.64+0xc0], R11 ;  /* 0x0000c00b04005986 */ /* 0x0003e2000c101928 */
[C---:B------:R-:W-:Y:S02]  /*42a0*/  ISETP.GT.AND P5, PT, R3.reuse, RZ, P3 ;  /* 0x000000ff0300720c */ /* 0x040fe40001fa4270 */
[C---:B------:R-:W-:Y:S01]  /*42b0*/  ISETP.GT.AND P3, PT, R3.reuse, 0x8, P3 ;  /* 0x000000080300780c */ /* 0x040fe20001f64270 */
[----:B------:R-:W-:Y:S01]  /*42c0*/  @P4 STG.E desc[UR40][R4.64+0xc4], R49 ;  /* 0x0000c43104004986 */ /* 0x000fe2000c101928 */
[C---:B------:R-:W-:Y:S01]  /*42d0*/  ISETP.GT.AND P4, PT, R3.reuse, RZ, P1 ;  /* 0x000000ff0300720c */ /* 0x040fe20000f84270 */
[----:B0-----:R-:W-:Y:S01]  /*42e0*/  @P0 IMAD.MOV.U32 R7, RZ, RZ, R9 ;  /* 0x000000ffff070224 */ /* 0x001fe200078e0009 */
[----:B------:R-:W-:Y:S01]  /*42f0*/  ISETP.GT.AND P1, PT, R3, 0x8, P1 ;  /* 0x000000080300780c */ /* 0x000fe20000f24270 */
[-C--:B------:R-:W-:Y:S01]  /*4300*/  FMUL R3, R50, R19.reuse ;  /* 0x0000001332037220 */ /* 0x080fe20000400000 */
[----:B-1----:R-:W-:-:S04]  /*4310*/  FMUL R11, R52, R19 ;  /* 0x00000013340b7220 */ /* 0x002fc80000400000 */
[----:B------:R0:W-:Y:S02]  /*4320*/  @P0 STG.E desc[UR40][R6.64+0xc0], R3 ;  /* 0x0000c00306000986 */ /* 0x0001e4000c101928 */
[----:B0-----:R-:W-:Y:S02]  /*4330*/  @P2 IMAD.MOV.U32 R6, RZ, RZ, R8 ;  /* 0x000000ffff062224 */ /* 0x001fe400078e0008 */
[----:B------:R-:W-:-:S05]  /*4340*/  @P2 IMAD.MOV.U32 R7, RZ, RZ, R9 ;  /* 0x000000ffff072224 */ /* 0x000fca00078e0009 */
[----:B------:R-:W-:Y:S04]  /*4350*/  @P2 STG.E desc[UR40][R6.64+0xc4], R51 ;  /* 0x0000c43306002986 */ /* 0x000fe8000c101928 */
[----:B------:R-:W-:Y:S04]  /*4360*/  @P4 STG.E desc[UR40][R4.64+0xe0], R11 ;  /* 0x0000e00b04004986 */ /* 0x000fe8000c101928 */
[----:B------:R0:W-:Y:S02]  /*4370*/  @P5 STG.E desc[UR40][R4.64+0xe4], R53 ;  /* 0x0000e43504005986 */ /* 0x0001e4000c101928 */
[----:B0-----:R-:W-:-:S02]  /*4380*/  @P1 IMAD.MOV.U32 R4, RZ, RZ, R8 ;  /* 0x000000ffff041224 */ /* 0x001fc400078e0008 */
[----:B------:R-:W-:-:S05]  /*4390*/  @P1 IMAD.MOV.U32 R5, RZ, RZ, R9 ;  /* 0x000000ffff051224 */ /* 0x000fca00078e0009 */
[----:B------:R0:W-:Y:S04]  /*43a0*/  @P1 STG.E desc[UR40][R4.64+0xe0], R13 ;  /* 0x0000e00d04001986 */ /* 0x0001e8000c101928 */
[----:B------:R0:W-:Y:S02]  /*43b0*/  @P3 STG.E desc[UR40][R8.64+0xe4], R55 ;  /* 0x0000e43708003986 */ /* 0x0001e4000c101928 */
.L_x_90:
[----:B------:R-:W-:Y:S05]  /*43c0*/  BSYNC B0 ;  /* 0x0000000000007941 */ /* 0x000fea0003800000 */
.L_x_28:
[----:B------:R-:W-:Y:S01]  /*43d0*/  IADD3 R16, P0, R16, UR38, RZ ;  /* 0x0000002610107c10 */ /* 0x000fe2000ff1e0ff */
[----:B------:R-:W-:Y:S01]  /*43e0*/  ULDC.64 UR4, c[0x0][0x650] ;  /* 0x0001940000047ab9 */ /* 0x000fe20000000a00 */
[----:B------:R-:W-:Y:S01]  /*43f0*/  PRMT R3, RZ, 0x7610, R3 ;  /* 0x00007610ff037816 */ /* 0x000fe20000000003 */
[----:B------:R-:W-:Y:S01]  /*4400*/  IMAD.MOV.U32 R68, RZ, RZ, -0x1 ;  /* 0xffffffffff447424 */ /* 0x000fe200078e00ff */
[----:B------:R-:W-:Y:S01]  /*4410*/  IADD3.X R17, R17, UR37, RZ, P0, !PT ;  /* 0x0000002511117c10 */ /* 0x000fe200087fe4ff */
[----:B------:R-:W-:Y:S01]  /*4420*/  IMAD.MOV.U32 R67, RZ, RZ, -0x1 ;  /* 0xffffffffff437424 */ /* 0x000fe200078e00ff */
[----:B------:R-:W-:-:S04]  /*4430*/  ISETP.GE.U32.AND P0, PT, R16, UR4, PT ;  /* 0x0000000410007c0c */ /* 0x000fc8000bf06070 */
[----:B------:R-:W-:-:S13]  /*4440*/  ISETP.GE.U32.AND.EX P0, PT, R17, UR5, PT, P0 ;  /* 0x0000000511007c0c */ /* 0x000fda000bf06100 */
[----:B------:R-:W-:Y:S05]  /*4450*/  @P0 BRA `(.L_x_91) ;  /* 0x00000004004c0947 */ /* 0x000fea0003800000 */
[----:B0-----:R-:W0:Y:S01]  /*4460*/  LDC.64 R10, c[0x0][0x628] ;  /* 0x00018a00ff0a7b82 */ /* 0x001e220000000a00 */
[----:B--23--:R-:W2:Y:S01]  /*4470*/  S2R R12, SR_CTAID.X ;  /* 0x00000000000c7919 */ /* 0x00cea20000002500 */
[----:B-1--4-:R-:W-:Y:S02]  /*4480*/  IMAD.MOV.U32 R8, RZ, RZ, R16 ;  /* 0x000000ffff087224 */ /* 0x012fe400078e0010 */
[----:B------:R-:W-:Y:S01]  /*4490*/  IMAD.MOV.U32 R9, RZ, RZ, R17 ;  /* 0x000000ffff097224 */ /* 0x000fe200078e0011 */
[----:B------:R-:W1:Y:S03]  /*44a0*/  S2R R20, SR_CTAID.Y ;  /* 0x0000000000147919 */ /* 0x000e660000002600 */
[----:B------:R-:W3:Y:S08]  /*44b0*/  LDC R0, c[0x0][0x630] ;  /* 0x00018c00ff007b82 */ /* 0x000ef00000000800 */
[----:B------:R-:W4:Y:S01]  /*44c0*/  LDC.64 R14, c[0x0][0x620] ;  /* 0x00018800ff0e7b82 */ /* 0x000f220000000a00 */
[----:B0-----:R-:W-:-:S04]  /*44d0*/  ISETP.NE.U32.AND P0, PT, R10, RZ, PT ;  /* 0x000000ff0a00720c */ /* 0x001fc80003f05070 */
[----:B------:R-:W-:-:S13]  /*44e0*/  ISETP.NE.AND.EX P0, PT, R11, RZ, PT, P0 ;  /* 0x000000ff0b00720c */ /* 0x000fda0003f05300 */
[----:B-1234-:R-:W-:Y:S05]  /*44f0*/  @!P0 BRA `(.L_x_92) ;  /* 0x0000000000288947 */ /* 0x01efea0003800000 */
        /* <DEDUP_REMOVED lines=10> */
.L_x_92:
[-CC-:B------:R-:W-:Y:S01]  /*45a0*/  SHF.R.U64 R67, R8, R0.reuse, R9.reuse ;  /* 0x0000000008437219 */ /* 0x180fe20000001209 */
[----:B------:R-:W0:Y:S01]  /*45b0*/  LDC.64 R26, c[0x0][0x640] ;  /* 0x00019000ff1a7b82 */ /* 0x000e220000000a00 */
[----:B------:R-:W-:Y:S01]  /*45c0*/  SHF.R.U32.HI R0, RZ, R0, R9 ;  /* 0x00000000ff007219 */ /* 0x000fe20000011609 */
[----:B------:R-:W-:Y:S01]  /*45d0*/  ULDC UR4, c[0x0][0x150] ;  /* 0x0000540000047ab9 */ /* 0x000fe20000000800 */
[----:B------:R-:W-:Y:S02]  /*45e0*/  IADD3 R3, P0, RZ, -R67, RZ ;  /* 0x80000043ff037210 */ /* 0x000fe40007f1e0ff */
[----:B------:R-:W-:-:S03]  /*45f0*/  I2FP.F32.U32 R7, R12 ;  /* 0x0000000c00077245 */ /* 0x000fc60000201000 */
[----:B------:R-:W1:Y:S01]  /*4600*/  LDC R6, c[0x0][0x618] ;  /* 0x00018600ff067b82 */ /* 0x000e620000000800 */
[----:B------:R-:W-:Y:S02]  /*4610*/  IMAD.X R5, RZ, RZ, ~R0, P0 ;  /* 0x000000ffff057224 */ /* 0x000fe400000e0e00 */
[----:B------:R-:W-:Y:S01]  /*4620*/  FMUL R7, R7, UR4 ;  /* 0x0000000407077c20 */ /* 0x000fe20008400000 */
[----:B------:R-:W-:Y:S01]  /*4630*/  ULDC UR4, c[0x0][0x154] ;  /* 0x0000550000047ab9 */ /* 0x000fe20000000800 */
[-C--:B------:R-:W-:Y:S02]  /*4640*/  IMAD R0, R5, R14.reuse, RZ ;  /* 0x0000000e05007224 */ /* 0x080fe400078e02ff */
[C---:B------:R-:W-:Y:S01]  /*4650*/  IMAD.WIDE.U32 R4, R3.reuse, R14, R16 ;  /* 0x0000000e03047225 */ /* 0x040fe200078e0010 */
[----:B------:R-:W2:Y:S01]  /*4660*/  LDC R8, c[0x0][0x608] ;  /* 0x00018200ff087b82 */ /* 0x000ea20000000800 */
[----:B------:R-:W3:Y:S02]  /*4670*/  F2I.U32.TRUNC.NTZ R7, R7 ;  /* 0x0000000700077305 */ /* 0x000ee4000020f000 */
[----:B------:R-:W-:Y:S01]  /*4680*/  IMAD R3, R3, R15, R0 ;  /* 0x0000000f03037224 */ /* 0x000fe200078e0200 */
[----:B------:R-:W-:-:S03]  /*4690*/  I2FP.F32.U32 R0, R20 ;  /* 0x0000001400007245 */ /* 0x000fc60000201000 */
[----:B------:R-:W-:Y:S01]  /*46a0*/  IMAD.IADD R3, R5, 0x1, R3 ;  /* 0x0000000105037824 */ /* 0x000fe200078e0203 */
[----:B------:R-:W4:Y:S01]  /*46b0*/  LDC R11, c[0x0][0x658] ;  /* 0x00019600ff0b7b82 */ /* 0x000f220000000800 */
[----:B0-----:R-:W-:-:S04]  /*46c0*/  ISETP.NE.U32.AND P0, PT, R26, RZ, PT ;  /* 0x000000ff1a00720c */ /* 0x001fc80003f05070 */
[----:B------:R-:W-:-:S03]  /*46d0*/  ISETP.NE.AND.EX P0, PT, R27, RZ, PT, P0 ;  /* 0x000000ff1b00720c */ /* 0x000fc60003f05300 */
[----:B------:R-:W0:Y:S01]  /*46e0*/  LDC R9, c[0x0][0x144] ;  /* 0x00005100ff097b82 */ /* 0x000e220000000800 */
[-C--:B-1----:R-:W-:Y:S01]  /*46f0*/  SHF.R.U64 R10, R4, R6.reuse, R3 ;  /* 0x00000006040a7219 */ /* 0x082fe20000001203 */
[----:B---3--:R-:W-:Y:S01]  /*4700*/  IMAD.MOV R7, RZ, RZ, -R7 ;  /* 0x000000ffff077224 */ /* 0x008fe200078e0a07 */
[----:B------:R-:W-:Y:S01]  /*4710*/  SHF.R.U32.HI R3, RZ, R6, R3 ;  /* 0x00000006ff037219 */ /* 0x000fe20000011603 */
[----:B------:R-:W-:-:S04]  /*4720*/  FMUL R6, R0, UR4 ;  /* 0x0000000400067c20 */ /* 0x000fc80008400000 */
[----:B------:R-:W1:Y:S01]  /*4730*/  LDC R21, c[0x0][0x148] ;  /* 0x00005200ff157b82 */ /* 0x000e620000000800 */
[----:B------:R3:W0:Y:S01]  /*4740*/  F2I.U32.TRUNC.NTZ R14, R6 ;  /* 0x00000006000e7305 */ /* 0x000622000020f000 */
[-CC-:B--2---:R-:W-:Y:S02]  /*4750*/  SHF.R.U64 R13, R10, R8.reuse, R3.reuse ;  /* 0x000000080a0d7219 */ /* 0x184fe40000001203 */
[----:B------:R-:W-:-:S04]  /*4760*/  SHF.R.U32.HI R0, RZ, R8, R3 ;  /* 0x00000008ff007219 */ /* 0x000fc80000011603 */
[----:B------:R-:W2:Y:S01]  /*4770*/  LDC R24, c[0x0][0x648] ;  /* 0x00019200ff187b82 */ /* 0x000ea20000000800 */
[-CC-:B----4-:R-:W-:Y:S02]  /*4780*/  SHF.R.U64 R15, R13, R11.reuse, R0.reuse ;  /* 0x0000000b0d0f7219 */ /* 0x190fe40000001200 */
[----:B------:R-:W-:-:S03]  /*4790*/  SHF.R.U32.HI R5, RZ, R11, R0 ;  /* 0x0000000bff057219 */ /* 0x000fc60000011600 */
[----:B------:R-:W-:Y:S02]  /*47a0*/  IMAD.MOV.U32 R4, RZ, RZ, R15 ;  /* 0x000000ffff047224 */ /* 0x000fe400078e000f */
[----:B------:R-:W4:Y:S01]  /*47b0*/  LDC R28, c[0x0][0x638] ;  /* 0x00018e00ff1c7b82 */ /* 0x000f220000000800 */
[----:B0-----:R-:W-:-:S07]  /*47c0*/  IMAD R25, R9, R7, R12 ;  /* 0x0000000709197224 */ /* 0x001fce00078e020c */
[----:B------:R-:W0:Y:S08]  /*47d0*/  LDC R29, c[0x0][0x610] ;  /* 0x00018400ff1d7b82 */ /* 0x000e300000000800 */
[----:B------:R-:W0:Y:S01]  /*47e0*/  LDC R30, c[0x0][0x600] ;  /* 0x00018000ff1e7b82 */ /* 0x000e220000000800 */
[----:B-123--:R-:W-:Y:S05]  /*47f0*/  @!P0 BRA `(.L_x_93) ;  /* 0x0000000000288947 */ /* 0x00efea0003800000 */
        /* <DEDUP_REMOVED lines=10> */
.L_x_93:
[----:B------:R-:W-:Y:S01]  /*48a0*/  ISETP.NE.AND P0, PT, R2, 0x1, PT ;  /* 0x000000010200780c */ /* 0x000fe20003f05270 */
[----:B------:R-:W-:Y:S01]  /*48b0*/  IMAD.MOV R14, RZ, RZ, -R14 ;  /* 0x000000ffff0e7224 */ /* 0x000fe200078e0a0e */
[----:B------:R-:W-:Y:S02]  /*48c0*/  SHF.R.U64 R3, R4, R24, R5 ;  /* 0x0000001804037219 */ /* 0x000fe40000001205 */
[----:B------:R-:W-:Y:S02]  /*48d0*/  LOP3.LUT R0, R13, R64, RZ, 0xc0, !PT ;  /* 0x000000400d007212 */ /* 0x000fe400078ec0ff */
[----:B------:R-:W-:Y:S01]  /*48e0*/  LOP3.LUT R10, R10, R63, RZ, 0xc0, !PT ;  /* 0x0000003f0a0a7212 */ /* 0x000fe200078ec0ff */
[----:B------:R-:W-:Y:S02]  /*48f0*/  IMAD.MOV R4, RZ, RZ, -R3 ;  /* 0x000000ffff047224 */ /* 0x000fe400078e0a03 */
[----:B------:R-:W-:Y:S02]  /*4900*/  IMAD R0, R59, R3, R0 ;  /* 0x000000033b007224 */ /* 0x000fe400078e0200 */
[----:B----4-:R-:W-:-:S02]  /*4910*/  IMAD R3, R4, R28, R15 ;  /* 0x0000001c04037224 */ /* 0x010fc400078e020f */
[----:B------:R-:W-:Y:S02]  /*4920*/  @P0 IMAD R25, R21, R14, R20 ;  /* 0x0000000e15190224 */ /* 0x000fe400078e0214 */
[----:B0-----:R-:W-:Y:S02]  /*4930*/  IMAD R5, R3, R30, R10 ;  /* 0x0000001e03057224 */ /* 0x001fe400078e020a */
[----:B------:R-:W-:Y:S02]  /*4940*/  IMAD R0, R0, R29, R25 ;  /* 0x0000001d00007224 */ /* 0x000fe400078e0219 */
[----:B------:R-:W-:-:S03]  /*4950*/  IMAD.MOV.U32 R4, RZ, RZ, 0x1 ;  /* 0x00000001ff047424 */ /* 0x000fc600078e00ff */
[----:B------:R-:W-:Y:S02]  /*4960*/  SEL R68, R5, R0, !P0 ;  /* 0x0000000005447207 */ /* 0x000fe40004000000 */
[----:B------:R-:W-:Y:S02]  /*4970*/  PRMT R3, R4, 0x7610, R3 ;  /* 0x0000761004037816 */ /* 0x000fe40000000003 */
[----:B------:R-:W-:-:S07]  /*4980*/  SEL R0, R0, R5, !P0 ;  /* 0x0000000500007207 */ /* 0x000fce0004000000 */
.L_x_91:
[----:B------:R-:W-:Y:S01]  /*4990*/  UIADD3 UR42, UR43, UR42, URZ ;  /* 0x0000002a2b2a7290 */ /* 0x000fe2000fffe03f */
[----:B------:R-:W-:Y:S01]  /*49a0*/  LOP3.LUT P0, RZ, R3, 0xff, RZ, 0xc0, !PT ;  /* 0x000000ff03ff7812 */ /* 0x000fe2000780c0ff */
[----:B------:R-:W-:Y:S02]  /*49b0*/  IMAD.MOV.U32 R69, RZ, RZ, R0 ;  /* 0x000000ffff457224 */ /* 0x000fe400078e0000 */
[----:B------:R-:W-:Y:S02]  /*49c0*/  USHF.R.U32.HI UR4, URZ, 0x1, UR42 ;  /* 0x000000013f047899 */ /* 0x000fe4000801162a */
[----:B------:R-:W-:Y:S02]  /*49d0*/  UISETP.GT.U32.AND UP1, UPT, UR42, 0x1, UPT ;  /* 0x000000012a00788c */ /* 0x000fe4000bf24070 */
[----:B------:R-:W-:Y:S02]  /*49e0*/  ULOP3.LUT UR4, UR4, 0x1, URZ, 0xc0, !UPT ;  /* 0x0000000104047892 */ /* 0x000fe4000f8ec03f */
[----:B------:R-:W-:-:S02]  /*49f0*/  UISETP.LT.U32.AND UP1, UPT, UR43, 0x2, UP1 ;  /* 0x000000022b00788c */ /* 0x000fc40008f21070 */
[----:B------:R-:W-:Y:S02]  /*4a00*/  UISETP.NE.U32.AND UP0, UPT, UR4, 0x1, UPT ;  /* 0x000000010400788c */ /* 0x000fe4000bf05070 */
[----:B------:R-:W-:Y:S02]  /*4a10*/  USEL UR5, URZ, 0x1, !UP1 ;  /* 0x000000013f057887 */ /* 0x000fe4000c800000 */
[----:B------:R-:W-:Y:S02]  /*4a20*/  UISETP.GT.U32.AND UP0, UPT, UR43, 0x1, !UP0 ;  /* 0x000000012b00788c */ /* 0x000fe4000c704070 */
[----:B------:R-:W-:Y:S02]  /*4a30*/  ULOP3.LUT UR42, UR42, 0x1, URZ, 0xc0, !UPT ;  /* 0x000000012a2a7892 */ /* 0x000fe4000f8ec03f */
[----:B------:R-:W-:-:S04]  /*4a40*/  USEL UR4, URZ, 0x1, !UP0 ;  /* 0x000000013f047887 */ /* 0x000fc8000c000000 */
[----:B------:R-:W-:Y:S01]  /*4a50*/  ULOP3.LUT UR36, UR4, UR36, UR5, 0x96, !UPT ;  /* 0x0000002404247292 */ /* 0x000fe2000f8e9605 */
[----:B------:R-:W-:Y:S11]  /*4a60*/  @P0 BRA `(.L_x_94) ;  /* 0xffffffc400c40947 */ /* 0x000ff6000383ffff */
[----:B------:R-:W-:Y:S05]  /*4a70*/  EXIT ;  /* 0x000000000000794d */ /* 0x000fea0003800000 */
.L_x_3:
        /* <DEDUP_REMOVED lines=26> */
.L_x_96:
[--C-:B------:R-:W-:Y:S01]  /*4c20*/  SHF.R.U64 R14, R12, R20, R13.reuse ;  /* 0x000000140c0e7219 */ /* 0x100fe2000000120d */
[----:B------:R-:W0:Y:S01]  /*4c30*/  LDC R24, c[0x0][0x618] ;  /* 0x00018600ff187b82 */ /* 0x000e220000000800 */
[----:B------:R-:W-:Y:S01]  /*4c40*/  I2FP.F32.U32 R8, R6 ;  /* 0x0000000600087245 */ /* 0x000fe20000201000 */
[----:B------:R-:W-:Y:S01]  /*4c50*/  ULDC UR4, c[0x0][0x150] ;  /* 0x0000540000047ab9 */ /* 0x000fe20000000800 */
[----:B------:R-:W-:Y:S02]  /*4c60*/  SHF.R.U32.HI R7, RZ, R20, R13 ;  /* 0x00000014ff077219 */ /* 0x000fe4000001160d */
[----:B------:R-:W-:Y:S01]  /*4c70*/  IADD3 R11, P0, RZ, -R14, RZ ;  /* 0x8000000eff0b7210 */ /* 0x000fe20007f1e0ff */
[----:B------:R-:W-:Y:S01]  /*4c80*/  FMUL R13, R8, UR4 ;  /* 0x00000004080d7c20 */ /* 0x000fe20008400000 */
[----:B------:R-:W-:Y:S01]  /*4c90*/  ULDC UR4, c[0x0][0x154] ;  /* 0x0000550000047ab9 */ /* 0x000fe20000000800 */
[----:B------:R-:W1:Y:S02]  /*4ca0*/  LDC.64 R26, c[0x0][0x640] ;  /* 0x00019000ff1a7b82 */ /* 0x000e640000000a00 */
[----:B------:R-:W-:-:S02]  /*4cb0*/  IMAD.X R7, RZ, RZ, ~R7, P0 ;  /* 0x000000ffff077224 */ /* 0x000fc400000e0e07 */
[----:B------:R-:W2:Y:S01]  /*4cc0*/  F2I.U32.TRUNC.NTZ R13, R13 ;  /* 0x0000000d000d7305 */ /* 0x000ea2000020f000 */
[----:B------:R-:W-:-:S03]  /*4cd0*/  IMAD.WIDE.U32 R8, R11, R22, R16 ;  /* 0x000000160b087225 */ /* 0x000fc600078e0010 */
[----:B------:R-:W3:Y:S01]  /*4ce0*/  LDC R15, c[0x0][0x144] ;  /* 0x00005100ff0f7b82 */ /* 0x000ee20000000800 */
[----:B------:R-:W-:-:S04]  /*4cf0*/  IMAD R10, R7, R22, RZ ;  /* 0x00000016070a7224 */ /* 0x000fc800078e02ff */
[----:B------:R-:W-:Y:S02]  /*4d00*/  IMAD R7, R11, R23, R10 ;  /* 0x000000170b077224 */ /* 0x000fe400078e020a */
[----:B------:R-:W-:Y:S01]  /*4d10*/  IMAD.MOV.U32 R10, RZ, RZ, -0x1 ;  /* 0xffffffffff0a7424 */ /* 0x000fe200078e00ff */
[----:B------:R-:W4:Y:S01]  /*4d20*/  LDC R20, c[0x0][0x608] ;  /* 0x00018200ff147b82 */ /* 0x000f220000000800 */
[----:B------:R-:W-:Y:S01]  /*4d30*/  IMAD.IADD R7, R9, 0x1, R7 ;  /* 0x0000000109077824 */ /* 0x000fe200078e0207 */
[----:B------:R-:W-:-:S04]  /*4d40*/  I2FP.F32.U32 R9, R3 ;  /* 0x0000000300097245 */ /* 0x000fc80000201000 */
[-C--:B0-----:R-:W-:Y:S01]  /*4d50*/  SHF.R.U64 R12, R8, R24.reuse, R7 ;  /* 0x00000018080c7219 */ /* 0x081fe20000001207 */
[----:B--2---:R-:W-:Y:S01]  /*4d60*/  IMAD.MOV R8, RZ, RZ, -R13 ;  /* 0x000000ffff087224 */ /* 0x004fe200078e0a0d */
[----:B------:R-:W0:Y:S01]  /*4d70*/  LDC R11, c[0x0][0x658] ;  /* 0x00019600ff0b7b82 */ /* 0x000e220000000800 */
[----:B-1----:R-:W-:Y:S01]  /*4d80*/  ISETP.NE.U32.AND P0, PT, R26, RZ, PT ;  /* 0x000000ff1a00720c */ /* 0x002fe20003f05070 */
[----:B------:R-:W-:Y:S01]  /*4d90*/  FMUL R9, R9, UR4 ;  /* 0x0000000409097c20 */ /* 0x000fe20008400000 */
[----:B------:R-:W-:Y:S02]  /*4da0*/  SHF.R.U32.HI R7, RZ, R24, R7 ;  /* 0x00000018ff077219 */ /* 0x000fe40000011607 */
[----:B------:R-:W-:-:S03]  /*4db0*/  ISETP.NE.AND.EX P0, PT, R27, RZ, PT, P0 ;  /* 0x000000ff1b00720c */ /* 0x000fc60003f05300 */
[----:B------:R-:W1:Y:S01]  /*4dc0*/  LDC R22, c[0x0][0x148] ;  /* 0x00005200ff167b82 */ /* 0x000e620000000800 */
[----:B---3--:R-:W-:Y:S02]  /*4dd0*/  IMAD R23, R15, R8, R6 ;  /* 0x000000080f177224 */ /* 0x008fe400078e0206 */
[----:B------:R-:W-:-:S05]  /*4de0*/  IMAD.MOV.U32 R8, RZ, RZ, 0x1 ;  /* 0x00000001ff087424 */ /* 0x000fca00078e00ff */
[----:B------:R-:W2:Y:S01]  /*4df0*/  LDC R21, c[0x0][0x600] ;  /* 0x00018000ff157b82 */ /* 0x000ea20000000800 */
[-CC-:B----4-:R-:W-:Y:S02]  /*4e00*/  SHF.R.U64 R15, R12, R20.reuse, R7.reuse ;  /* 0x000000140c0f7219 */ /* 0x190fe40000001207 */
[----:B------:R-:W-:Y:S02]  /*4e10*/  SHF.R.U32.HI R6, RZ, R20, R7 ;  /* 0x00000014ff067219 */ /* 0x000fe40000011607 */
[----:B------:R3:W4:Y:S03]  /*4e20*/  F2I.U32.TRUNC.NTZ R20, R9 ;  /* 0x0000000900147305 */ /* 0x000726000020f000 */
[----:B------:R-:W1:Y:S01]  /*4e30*/  LDC R25, c[0x0][0x648] ;  /* 0x00019200ff197b82 */ /* 0x000e620000000800 */
[-C--:B0-----:R-:W-:Y:S02]  /*4e40*/  SHF.R.U64 R19, R15, R11.reuse, R6 ;  /* 0x0000000b0f137219 */ /* 0x081fe40000001206 */
[----:B------:R-:W-:-:S02]  /*4e50*/  SHF.L.U32 R10, R10, R11, RZ ;  /* 0x0000000b0a0a7219 */ /* 0x000fc400000006ff */
[-C--:B------:R-:W-:Y:S01]  /*4e60*/  SHF.R.U32.HI R7, RZ, R11.reuse, R6 ;  /* 0x0000000bff077219 */ /* 0x080fe20000011606 */
[----:B------:R-:W-:Y:S01]  /*4e70*/  IMAD.MOV.U32 R6, RZ, RZ, R19 ;  /* 0x000000ffff067224 */ /* 0x000fe200078e0013 */
[----:B------:R-:W-:Y:S01]  /*4e80*/  SHF.L.U32 R24, R8, R11, RZ ;  /* 0x0000000b08187219 */ /* 0x000fe200000006ff */
[----:B------:R-:W0:Y:S01]  /*4e90*/  LDC R28, c[0x0][0x638] ;  /* 0x00018e00ff1c7b82 */ /* 0x000e220000000800 */
[----:B------:R-:W-:-:S07]  /*4ea0*/  LOP3.LUT R30, RZ, R10, RZ, 0x33, !PT ;  /* 0x0000000aff1e7212 */ /* 0x000fce00078e33ff */
[----:B------:R-:W0:Y:S01]  /*4eb0*/  LDC R29, c[0x0][0x610] ;  /* 0x00018400ff1d7b82 */ /* 0x000e220000000800 */
[----:B---34-:R-:W-:Y:S05]  /*4ec0*/  @!P0 BRA `(.L_x_97) ;  /* 0x0000000000288947 */ /* 0x018fea0003800000 */
[----:B------:R-:W3:Y:S02]  /*4ed0*/  LDC R6, c[0x0][0x64c] ;  /* 0x00019300ff067b82 */ /* 0x000ee40000000800 */
[----:B---3--:R-:W-:-:S05]  /*4ee0*/  IADD3 R11, P0, R19, R6, RZ ;  /* 0x00000006130b7210 */ /* 0x008fca0007f1e0ff */
        /* <DEDUP_REMOVED lines=8> */
.L_x_97:
[----:B------:R-:W-:Y:S01]  /*4f70*/  ISETP.NE.AND P0, PT, R2, 0x1, PT ;  /* 0x000000010200780c */ /* 0x000fe20003f05270 */
[----:B--2---:R-:W-:Y:S01]  /*4f80*/  VIADD R9, R21, 0xffffffff ;  /* 0xffffffff15097836 */ /* 0x004fe20000000000 */
[----:B-1----:R-:W-:Y:S01]  /*4f90*/  SHF.R.U64 R7, R6, R25, R7 ;  /* 0x0000001906077219 */ /* 0x002fe20000001207 */
[----:B------:R-:W-:Y:S01]  /*4fa0*/  IMAD.MOV R20, RZ, RZ, -R20 ;  /* 0x000000ffff147224 */ /* 0x000fe200078e0a14 */
[----:B------:R-:W-:Y:S02]  /*4fb0*/  LOP3.LUT R6, R15, R30, RZ, 0xc0, !PT ;  /* 0x0000001e0f067212 */ /* 0x000fe400078ec0ff */
[----:B------:R-:W-:Y:S01]  /*4fc0*/  LOP3.LUT R12, R12, R9, RZ, 0xc0, !PT ;  /* 0x000000090c0c7212 */ /* 0x000fe200078ec0ff */
[----:B------:R-:W-:Y:S02]  /*4fd0*/  IMAD.MOV R8, RZ, RZ, -R7 ;  /* 0x000000ffff087224 */ /* 0x000fe400078e0a07 */
[----:B------:R-:W-:Y:S02]  /*4fe0*/  IMAD R6, R24, R7, R6 ;  /* 0x0000000718067224 */ /* 0x000fe400078e0206 */
[----:B------:R-:W-:-:S02]  /*4ff0*/  IMAD.MOV.U32 R9, RZ, RZ, 0x1 ;  /* 0x00000001ff097424 */ /* 0x000fc400078e00ff */
[----:B------:R-:W-:Y:S02]  /*5000*/  @P0 IMAD R23, R22, R20, R3 ;  /* 0x0000001416170224 */ /* 0x000fe400078e0203 */
[----:B0-----:R-:W-:Y:S02]  /*5010*/  IMAD R3, R8, R28, R19 ;  /* 0x0000001c08037224 */ /* 0x001fe400078e0213 */
[----:B------:R-:W-:Y:S02]  /*5020*/  IMAD R13, R6, R29, R23 ;  /* 0x0000001d060d7224 */ /* 0x000fe400078e0217 */
[----:B------:R-:W-:Y:S02]  /*5030*/  IMAD R6, R3, R21, R12 ;  /* 0x0000001503067224 */ /* 0x000fe400078e020c */
[----:B------:R-:W-:-:S03]  /*5040*/  IMAD.MOV.U32 R8, RZ, RZ, R14 ;  /* 0x000000ffff087224 */ /* 0x000fc600078e000e */
[----:B------:R-:W-:Y:S02]  /*5050*/  SEL R20, R6, R13, !P0 ;  /* 0x0000000d06147207 */ /* 0x000fe40004000000 */
[----:B------:R-:W-:-:S07]  /*5060*/  SEL R13, R13, R6, !P0 ;  /* 0x000000060d0d7207 */ /* 0x000fce0004000000 */
.L_x_95:
[----:B------:R-:W-:-:S08]  /*5070*/  NOP ;  /* 0x0000000000007918 */ /* 0x000fd00000000000 */
[----:B------:R-:W0:-:S00]  /*5080*/  USETMAXREG.DEALLOC.CTAPOOL 0x28 ;  /* 0x00000028000079c8 */ /* 0x000e0000080e0500 */
[----:B0-----:R-:W-:-:S13]  /*5090*/  ISETP.NE.AND P0, PT, R0, RZ, PT ;  /* 0x000000ff0000720c */ /* 0x001fda0003f05270 */
[----:B------:R-:W-:Y:S05]  /*50a0*/  @P0 EXIT ;  /* 0x000000000000094d */ /* 0x000fea0003800000 */
[----:B------:R-:W-:Y:S01]  /*50b0*/  LOP3.LUT P0, RZ, R9, 0xff, RZ, 0xc0, !PT ;  /* 0x000000ff09ff7812 */ /* 0x000fe2000780c0ff */
[----:B------:R-:W-:Y:S02]  /*50c0*/  IMAD.MOV.U32 R0, RZ, RZ, 0x1 ;  /* 0x00000001ff007424 */ /* 0x000fe400078e00ff */
[----:B------:R-:W-:-:S10]  /*50d0*/  IMAD.MOV.U32 R3, RZ, RZ, RZ ;  /* 0x000000ffff037224 */ /* 0x000fd400078e00ff */
[----:B------:R-:W-:Y:S05]  /*50e0*/  @!P0 BRA `(.L_x_98) ;  /* 0x0000000c00a88947 */ /* 0x000fea0003800000 */
[----:B------:R-:W0:Y:S01]  /*50f0*/  LDC R0, c[0x0][0x28c] ;  /* 0x0000a300ff007b82 */ /* 0x000e220000000800 */
[----:B------:R-:W-:Y:S01]  /*5100*/  LOP3.LUT P0, RZ, R4, 0x1f, RZ, 0xc0, !PT ;  /* 0x0000001f04ff7812 */ /* 0x000fe2000780c0ff */
[----:B------:R-:W-:Y:S01]  /*5110*/  ULDC UR21, c[0x0][0x658] ;  /* 0x0001960000157ab9 */ /* 0x000fe20000000800 */
[----:B------:R-:W-:Y:S01]  /*5120*/  UMOV UR4, 0xffffffff ;  /* 0xffffffff00047882 */ /* 0x000fe20000000000 */
[----:B------:R-:W-:Y:S01]  /*5130*/  BSSY B0, `(.L_x_98) ;  /* 0x00000e5000007945 */ /* 0x000fe20003800000 */
[----:B------:R-:W-:Y:S01]  /*5140*/  USHF.L.U32 UR4, UR4, UR21, URZ ;  /* 0x0000001504047299 */ /* 0x000fe2000800063f */
[C---:B------:R-:W-:Y:S01]  /*5150*/  ISETP.NE.AND P2, PT, R5.reuse, RZ, PT ;  /* 0x000000ff0500720c */ /* 0x040fe20003f45270 */
[----:B------:R-:W-:Y:S01]  /*5160*/  IMAD.MOV.U32 R11, RZ, RZ, 0x1 ;  /* 0x00000001ff0b7424 */ /* 0x000fe200078e00ff */
[----:B------:R-:W-:Y:S01]  /*5170*/  ISETP.NE.OR P0, PT, R5, RZ, !P0 ;  /* 0x000000ff0500720c */ /* 0x000fe20004705670 */
[----:B------:R-:W-:Y:S01]  /*5180*/  ULDC UR13, c[0x0][0x600] ;  /* 0x00018000000d7ab9 */ /* 0x000fe20000000800 */
[----:B------:R-:W-:Y:S01]  /*5190*/  LOP3.LUT R19, R18, 0x2, RZ, 0xfc, !PT ;  /* 0x0000000212137812 */ /* 0x000fe200078efcff */
[----:B------:R-:W-:Y:S01]  /*51a0*/  UMOV UR5, 0x1 ;  /* 0x0000000100057882 */ /* 0x000fe20000000000 */
[----:B------:R-:W-:-:S02]  /*51b0*/  UIADD3 UR13, UR13, -0x1, URZ ;  /* 0xffffffff0d0d7890 */ /* 0x000fc4000fffe03f */
[----:B------:R-:W-:Y:S02]  /*51c0*/  USHF.L.U32 UR21, UR5, UR21, URZ ;  /* 0x0000001505157299 */ /* 0x000fe4000800063f */
[----:B------:R-:W-:Y:S01]  /*51d0*/  ULOP3.LUT UR29, URZ, UR4, URZ, 0x33, !UPT ;  /* 0x000000043f1d7292 */ /* 0x000fe2000f8e333f */
[----:B------:R-:W-:Y:S01]  /*51e0*/  ULDC.64 UR14, c[0x0][0x198] ;  /* 0x00006600000e7ab9 */ /* 0x000fe20000000a00 */
[----:B0-----:R-:W-:-:S05]  /*51f0*/  VIADD R0, R0, 0x7f ;  /* 0x0000007f00007836 */ /* 0x001fca0000000000 */
[----:B------:R-:W-:-:S04]  /*5200*/  SHF.R.S32.HI R3, RZ, 0x1f, R0 ;  /* 0x0000001fff037819 */ /* 0x000fc80000011400 */
[----:B------:R-:W-:Y:S01]  /*5210*/  LEA.HI R3, R3, R0, RZ, 0x7 ;  /* 0x0000000003037211 */ /* 0x000fe200078f38ff */
[----:B------:R-:W-:-:S03]  /*5220*/  IMAD.MOV.U32 R0, RZ, RZ, 0x1 ;  /* 0x00000001ff007424 */ /* 0x000fc600078e00ff */
[----:B------:R-:W-:Y:S01]  /*5230*/  SHF.R.S32.HI R12, RZ, 0x7, R3 ;  /* 0x00000007ff0c7819 */ /* 0x000fe20000011403 */
[----:B------:R-:W-:-:S04]  /*5240*/  IMAD.MOV.U32 R3, RZ, RZ, RZ ;  /* 0x000000ffff037224 */ /* 0x000fc800078e00ff */
[----:B------:R-:W-:-:S07]  /*5250*/  VIADD R10, R12, 0x1 ;  /* 0x000000010c0a7836 */ /* 0x000fce0000000000 */
.L_x_110:
[----:B------:R-:W-:-:S03]  /*5260*/  UMOV UR4, 0xffffffff ;  /* 0xffffffff00047882 */ /* 0x000fc60000000000 */
[----:B------:R-:W-:Y:S05]  /*5270*/  BRA.DIV UR4, `(.L_x_99) ;  /* 0x0000000e04e87947 */ /* 0x000fea000b800000 */
[----:B------:R-:W-:-:S13]  /*5280*/  ELECT P6, URZ, PT ;  /* 0x00000000003f782f */ /* 0x000fda00038c0000 */
.L_x_119:
[----:B------:R-:W0:Y:S01]  /*5290*/  LDC R4, c[0x0][0x28c] ;  /* 0x0000a300ff047b82 */ /* 0x000e220000000800 */
[----:B------:R-:W-:Y:S01]  /*52a0*/  BSSY B1, `(.L_x_100) ;  /* 0x000005a000017945 */ /* 0x000fe20003800000 */
[----:B0-----:R-:W-:-:S13]  /*52b0*/  ISETP.LT.OR P6, PT, R4, 0x1, !P6 ;  /* 0x000000010400780c */ /* 0x001fda00077c1670 */
[----:B------:R-:W-:Y:S05]  /*52c0*/  @P6 BRA `(.L_x_101) ;  /* 0x00000004005c6947 */ /* 0x000fea0003800000 */
[----:B------:R-:W-:Y:S02]  /*52d0*/  IMAD.SHL.U32 R13, R13, 0x80, RZ ;  /* 0x000000800d0d7824 */ /* 0x000fe400078e00ff */
[----:B------:R-:W-:Y:S02]  /*52e0*/  IMAD.SHL.U32 R20, R20, 0x40, RZ ;  /* 0x0000004014147824 */ /* 0x000fe400078e00ff */
[----:B------:R-:W-:Y:S02]  /*52f0*/  IMAD.MOV.U32 R21, RZ, RZ, RZ ;  /* 0x000000ffff157224 */ /* 0x000fe400078e00ff */
[----:B------:R-:W-:Y:S02]  /*5300*/  IMAD.MOV.U32 R4, RZ, RZ, R10 ;  /* 0x000000ffff047224 */ /* 0x000fe400078e000a */
[----:B------:R-:W-:Y:S02]  /*5310*/  IMAD.MOV.U32 R5, RZ, RZ, R0 ;  /* 0x000000ffff057224 */ /* 0x000fe400078e0000 */
[----:B------:R-:W-:-:S07]  /*5320*/  IMAD.MOV.U32 R6, RZ, RZ, R3 ;  /* 0x000000ffff067224 */ /* 0x000fce00078e0003 */
.L_x_105:
[----:B------:R-:W0:Y:S01]  /*5330*/  S2R R14, SR_CgaCtaId ;  /* 0x00000000000e7919 */ /* 0x000e220000008800 */
[----:B------:R-:W-:Y:S01]  /*5340*/  MOV R7, 0x400 ;  /* 0x0000040000077802 */ /* 0x000fe20000000f00 */
[----:B------:R-:W1:Y:S03]  /*5350*/  @!P2 LDC R9, c[0x0][0x500] ;  /* 0x00014000ff09ab82 */ /* 0x000e660000000800 */
[----:B0-----:R-:W-:Y:S02]  /*5360*/  LEA R15, R14, R7, 0x18 ;  /* 0x000000070e0f7211 */ /* 0x001fe400078ec0ff */
[----:B------:R-:W-:-:S03]  /*5370*/  SHF.L.U32 R7, R5, 0x1f, RZ ;  /* 0x0000001f05077819 */ /* 0x000fc600000006ff */
[----:B------:R-:W-:-:S04]  /*5380*/  IMAD R14, R6, 0x8, R15 ;  /* 0x00000008060e7824 */ /* 0x000fc800078e020f */
[----:B------:R-:W0:Y:S02]  /*5390*/  SYNCS.PHASECHK.TRANS64.TRYWAIT P1, [R14+URZ+0x10], R7 ;  /* 0x000010070e0075a7 */ /* 0x000e24000802017f */
[----:B01----:R-:W-:Y:S05]  /*53a0*/  @!P1 BRA `(.L_x_102) ;  /* 0x0000000c00bc9947 */ /* 0x003fea0003800000 */
.L_x_120:
[----:B0-----:R-:W-:Y:S01]  /*53b0*/  PRMT R7, R19, 0x9910, RZ ;  /* 0x0000991013077816 */ /* 0x001fe200000000ff */
[----:B------:R0:W-:Y:S03]  /*53c0*/  @!P2 SYNCS.ARRIVE.TRANS64 RZ, [R14+URZ], R9 ;  /* 0x000000090effa9a7 */ /* 0x0001e6000800003f */
[----:B------:R-:W-:-:S13]  /*53d0*/  ISETP.NE.AND P1, PT, R7, 0x2, PT ;  /* 0x000000020700780c */ /* 0x000fda0003f25270 */
[----:B0-----:R-:W-:Y:S05]  /*53e0*/  @P1 BRA `(.L_x_103) ;  /* 0x0000000000041947 */ /* 0x001fea0003800000 */
[----:B------:R-:W-:Y:S01]  /*53f0*/  BPT.TRAP 0x1 ;  /* 0x000000040000795c */ /* 0x000fe20000300000 */
.L_x_103:
[----:B------:R-:W-:Y:S05]  /*5400*/  @P0 BRA `(.L_x_104) ;  /* 0x0000000000040947 */ /* 0x000fea0003800000 */
[----:B------:R-:W-:Y:S01]  /*5410*/  BPT.TRAP 0x1 ;  /* 0x000000040000795c */ /* 0x000fe20000300000 */
.L_x_104:
[----:B------:R-:W-:Y:S01]  /*5420*/  R2UR UR56, R15 ;  /* 0x000000000f3872ca */ /* 0x000fe200000e0000 */
[C---:B------:R-:W-:Y:S01]  /*5430*/  IMAD R15, R6.reuse, 0x10000, R15 ;  /* 0x00010000060f7824 */ /* 0x040fe200078e020f */
[----:B------:R-:W-:Y:S01]  /*5440*/  R2UR UR10, R21 ;  /* 0x00000000150a72ca */ /* 0x000fe200000e0000 */
[----:B------:R-:W-:Y:S01]  /*5450*/  UIADD3 UR22, UP0, UR14, 0xf0, URZ ;  /* 0x000000f00e167890 */ /* 0x000fe2000ff1e03f */
[----:B------:R-:W-:Y:S01]  /*5460*/  R2UR UR16, R6 ;  /* 0x00000000061072ca */ /* 0x000fe200000e0000 */
[----:B------:R-:W-:Y:S01]  /*5470*/  VIADD R4, R4, 0xffffffff ;  /* 0xffffffff04047836 */ /* 0x000fe20000000000 */
[----:B------:R-:W-:Y:S01]  /*5480*/  R2UR UR32, R15 ;  /* 0x000000000f2072ca */ /* 0x000fe200000e0000 */
[----:B------:R-:W-:Y:S01]  /*5490*/  UIADD3.X UR23, URZ, UR15, URZ, UP0, !UPT ;  /* 0x0000000f3f177290 */ /* 0x000fe200087fe43f */
[----:B------:R-:W-:Y:S01]  /*54a0*/  R2UR UR9, R14 ;  /* 0x000000000e0972ca */ /* 0x000fe200000e0000 */
[----:B------:R-:W-:Y:S01]  /*54b0*/  UIADD3 UR6, UP1, UR14, 0x1f0, URZ ;  /* 0x000001f00e067890 */ /* 0x000fe2000ff3e03f */
[----:B------:R-:W-:Y:S01]  /*54c0*/  R2UR UR11, R13 ;  /* 0x000000000d0b72ca */ /* 0x000fe200000e0000 */
[----:B------:R-:W-:Y:S01]  /*54d0*/  UMOV UR4, 0x0 ;  /* 0x0000000000047882 */ /* 0x000fe20000000000 */
[----:B------:R-:W-:Y:S01]  /*54e0*/  R2UR UR12, R8 ;  /* 0x00000000080c72ca */ /* 0x000fe200000e0000 */
[----:B------:R-:W-:Y:S01]  /*54f0*/  UIADD3 UR56, UR56, 0x20100, URZ ;  /* 0x0002010038387890 */ /* 0x000fe2000fffe03f */
[----:B------:R-:W-:Y:S01]  /*5500*/  R2UR UR59, R20 ;  /* 0x00000000143b72ca */ /* 0x000fe200000e0000 */
[----:B------:R-:W-:Y:S01]  /*5510*/  UIADD3 UR50, UR10, 0x20, URZ ;  /* 0x000000200a327890 */ /* 0x000fe2000fffe03f */
[----:B------:R-:W-:Y:S01]  /*5520*/  ISETP.GT.AND P3, PT, R4, 0x1, PT ;  /* 0x000000010400780c */ /* 0x000fe20003f64270 */
[----:B------:R-:W-:Y:S01]  /*5530*/  ULEA UR56, UR16, UR56, 0xf ;  /* 0x0000003810387291 */ /* 0x000fe2000f8e783f */
[----:B------:R-:W-:Y:S01]  /*5540*/  VIADD R6, R6, 0x1 ;  /* 0x0000000106067836 */ /* 0x000fe20000000000 */
[----:B------:R-:W-:Y:S01]  /*5550*/  UIADD3 UR8, UR32, 0x100, URZ ;  /* 0x0000010020087890 */ /* 0x000fe2000fffe03f */
[----:B------:R-:W-:Y:S01]  /*5560*/  VIADD R21, R21, 0x80 ;  /* 0x0000008015157836 */ /* 0x000fe20000000000 */
[----:B------:R-:W-:-:S02]  /*5570*/  UIADD3 UR48, UR32, 0x4100, URZ ;  /* 0x0000410020307890 */ /* 0x000fc4000fffe03f */
[----:B------:R-:W-:Y:S01]  /*5580*/  UIADD3 UR42, UR10, 0x40, URZ ;  /* 0x000000400a2a7890 */ /* 0x000fe2000fffe03f */
[C---:B------:R-:W-:Y:S01]  /*5590*/  ISETP.NE.AND P1, PT, R6.reuse, 0x2, PT ;  /* 0x000000020600780c */ /* 0x040fe20003f25270 */
[----:B------:R-:W-:Y:S02]  /*55a0*/  UIADD3 UR40, UR32, 0x8100, URZ ;  /* 0x0000810020287890 */ /* 0x000fe4000fffe03f */
[----:B------:R-:W-:Y:S01]  /*55b0*/  UIADD3 UR34, UR10, 0x60, URZ ;  /* 0x000000600a227890 */ /* 0x000fe2000fffe03f */
[----:B------:R-:W-:Y:S01]  /*55c0*/  SEL R14, RZ, 0x1, P1 ;  /* 0x00000001ff0e7807 */ /* 0x000fe20000800000 */
[----:B------:R-:W-:Y:S01]  /*55d0*/  UIADD3 UR32, UR32, 0xc100, URZ ;  /* 0x0000c10020207890 */ /* 0x000fe2000fffe03f */
[----:B------:R-:W-:Y:S01]  /*55e0*/  SEL R6, R6, RZ, P1 ;  /* 0x000000ff06067207 */ /* 0x000fe20000800000 */
[----:B------:R-:W-:Y:S01]  /*55f0*/  UMOV UR5, 0x10000000 ;  /* 0x1000000000057882 */ /* 0x000fe20000000000 */
[----:B------:R-:W-:Y:S01]  /*5600*/  UIADD3.X UR7, URZ, UR15, URZ, UP1, !UPT ;  /* 0x0000000f3f077290 */ /* 0x000fe20008ffe43f */
[----:B------:R0:W-:Y:S01]  /*5610*/  UTMALDG.3D [UR8], [UR22], desc[UR4] ;  /* 0x00000408160075b4 */ /* 0x0001e20008011000 */
[----:B------:R-:W-:Y:S01]  /*5620*/  UIADD3 UR24, UR56, 0x2000, URZ ;  /* 0x0000200038187890 */ /* 0x000fe2000fffe03f */
[----:B------:R-:W-:Y:S01]  /*5630*/  LOP3.LUT R5, R5, R14, RZ, 0x3c, !PT ;  /* 0x0000000e05057212 */ /* 0x000fe200078e3cff */
[----:B------:R-:W-:Y:S01]  /*5640*/  UIADD3 UR16, UR56, 0x4000, URZ ;  /* 0x0000400038107890 */ /* 0x000fe2000fffe03f */
[----:B------:R-:W-:Y:S01]  /*5650*/  UMOV UR49, UR9 ;  /* 0x0000000900317c82 */ /* 0x000fe20008000000 */
        /* <DEDUP_REMOVED lines=8> */
[----:B------:R1:W-:Y:S01]  /*56e0*/  UTMALDG.3D [UR48], [UR22], desc[UR4] ;  /* 0x00000430160075b4 */ /* 0x0003e20008011000 */
        /* <DEDUP_REMOVED lines=9> */
[----:B0-----:R-:W-:Y:S01]  /*5780*/  UIADD3 UR8, UR56, 0x6000, URZ ;  /* 0x0000600038087890 */ /* 0x001fe2000fffe03f */
[----:B------:R-:W-:Y:S01]  /*5790*/  UMOV UR19, UR59 ;  /* 0x0000003b00137c82 */ /* 0x000fe20008000000 */
[----:B------:R-:W-:Y:S01]  /*57a0*/  UMOV UR20, UR12 ;  /* 0x0000000c00147c82 */ /* 0x000fe20008000000 */
[----:B------:R-:W-:Y:S01]  /*57b0*/  UMOV UR18, UR42 ;  /* 0x0000002a00127c82 */ /* 0x000fe20008000000 */
[----:B------:R-:W-:Y:S01]  /*57c0*/  UMOV UR11, UR59 ;  /* 0x0000003b000b7c82 */ /* 0x000fe20008000000 */
[----:B------:R1:W-:Y:S01]  /*57d0*/  UTMALDG.3D [UR32], [UR22], desc[UR4] ;  /* 0x00000420160075b4 */ /* 0x0003e20008011000 */
[----:B------:R-:W-:Y:S01]  /*57e0*/  UMOV UR10, UR34 ;  /* 0x00000022000a7c82 */ /* 0x000fe20008000000 */
[----:B------:R1:W-:Y:S01]  /*57f0*/  UTMALDG.3D [UR56], [UR6], desc[UR4] ;  /* 0x00000438060075b4 */ /* 0x0003e20008011000 */
[----:B------:R1:W-:Y:S01]  /*5800*/  UTMALDG.3D [UR24], [UR6], desc[UR4] ;  /* 0x00000418060075b4 */ /* 0x0003e20008011000 */
[----:B------:R1:W-:Y:S01]  /*5810*/  UTMALDG.3D [UR16], [UR6], desc[UR4] ;  /* 0x00000410060075b4 */ /* 0x0003e20008011000 */
[----:B------:R1:W-:Y:S02]  /*5820*/  UTMALDG.3D [UR8], [UR6], desc[UR4] ;  /* 0x00000408060075b4 */ /* 0x0003e40008011000 */
[----:B-1----:R-:W-:Y:S05]  /*5830*/  @P3 BRA `(.L_x_105) ;  /* 0xfffffff800bc3947 */ /* 0x002fea000383ffff */
.L_x_101:
[----:B------:R-:W-:Y:S05]  /*5840*/  BSYNC B1 ;  /* 0x0000000000017941 */ /* 0x000fea0003800000 */
.L_x_100:
[----:B------:R-:W-:Y:S01]  /*5850*/  LOP3.LUT P3, RZ, R11, 0xff, RZ, 0xc0, !PT ;  /* 0x000000ff0bff7812 */ /* 0x000fe2000786c0ff */
[----:B------:R-:W-:Y:S01]  /*5860*/  IMAD.IADD R3, R12, 0x1, R3 ;  /* 0x000000010c037824 */ /* 0x000fe200078e0203 */
[----:B------:R-:W-:Y:S01]  /*5870*/  IADD3 R16, P4, R16, UR38, RZ ;  /* 0x0000002610107c10 */ /* 0x000fe2000ff9e0ff */
[----:B------:R-:W-:Y:S01]  /*5880*/  ULDC.64 UR4, c[0x0][0x650] ;  /* 0x0001940000047ab9 */ /* 0x000fe20000000a00 */
[----:B------:R-:W-:Y:S01]  /*5890*/  BSSY B1, `(.L_x_106) ;  /* 0x000006c000017945 */ /* 0x000fe20003800000 */
[----:B------:R-:W-:Y:S01]  /*58a0*/  IMAD.MOV.U32 R13, RZ, RZ, -0x1 ;  /* 0xffffffffff0d7424 */ /* 0x000fe200078e00ff */
[----:B------:R-:W-:Y:S01]  /*58b0*/  ISETP.GT.U32.AND P1, PT, R3, 0x1, PT ;  /* 0x000000010300780c */ /* 0x000fe20003f24070 */
[----:B------:R-:W-:Y:S01]  /*58c0*/  IMAD.MOV.U32 R20, RZ, RZ, -0x1 ;  /* 0xffffffffff147424 */ /* 0x000fe200078e00ff */
[----:B------:R-:W-:Y:S01]  /*58d0*/  SHF.R.U32.HI R4, RZ, 0x1, R3 ;  /* 0x00000001ff047819 */ /* 0x000fe20000011603 */
[----:B------:R-:W-:Y:S01]  /*58e0*/  IMAD.MOV.U32 R8, RZ, RZ, -0x1 ;  /* 0xffffffffff087424 */ /* 0x000fe200078e00ff */
[----:B------:R-:W-:-:S02]  /*58f0*/  ISETP.LT.U32.AND P1, PT, R12, 0x2, P1 ;  /* 0x000000020c00780c */ /* 0x000fc40000f21070 */
[----:B------:R-:W-:Y:S01]  /*5900*/  IADD3.X R17, R17, UR37, RZ, P4, !PT ;  /* 0x0000002511117c10 */ /* 0x000fe2000a7fe4ff */
[----:B------:R-:W0:Y:S01]  /*5910*/  @P3 S2R R6, SR_CgaCtaId ;  /* 0x0000000000063919 */ /* 0x000e220000008800 */
[----:B------:R-:W-:Y:S02]  /*5920*/  @P3 MOV R5, 0x400 ;  /* 0x0000040000053802 */ /* 0x000fe40000000f00 */
[----:B------:R-:W-:Y:S02]  /*5930*/  ISETP.GE.U32.AND P4, PT, R16, UR4, PT ;  /* 0x0000000410007c0c */ /* 0x000fe4000bf86070 */
[----:B------:R-:W-:Y:S02]  /*5940*/  LOP3.LUT R4, R4, 0x1, RZ, 0xc0, !PT ;  /* 0x0000000104047812 */ /* 0x000fe400078ec0ff */
[----:B------:R-:W-:Y:S02]  /*5950*/  LOP3.LUT R3, R3, 0x1, RZ, 0xc0, !PT ;  /* 0x0000000103037812 */ /* 0x000fe400078ec0ff */
[----:B------:R-:W-:-:S02]  /*5960*/  PRMT R11, RZ, 0x7610, R11 ;  /* 0x00007610ff0b7816 */ /* 0x000fc4000000000b */
[----:B0-----:R-:W-:-:S04]  /*5970*/  @P3 LEA R5, R6, R5, 0x18 ;  /* 0x0000000506053211 */ /* 0x001fc800078ec0ff */
[----:B------:R0:W-:Y:S01]  /*5980*/  @P3 SYNCS.ARRIVE.TRANS64.A1T0 RZ, [R5+URZ+0x38], RZ ;  /* 0x000038ff05ff39a7 */ /* 0x0001e2000810003f */
[----:B------:R-:W-:-:S04]  /*5990*/  ISETP.NE.U32.AND P3, PT, R4, 0x1, PT ;  /* 0x000000010400780c */ /* 0x000fc80003f65070 */
[----:B------:R-:W-:Y:S02]  /*59a0*/  ISETP.GT.U32.AND P3, PT, R12, 0x1, !P3 ;  /* 0x000000010c00780c */ /* 0x000fe40005f64070 */
[----:B0-----:R-:W-:Y:S02]  /*59b0*/  SEL R5, RZ, 0x1, !P1 ;  /* 0x00000001ff057807 */ /* 0x001fe40004800000 */
[----:B------:R-:W-:Y:S02]  /*59c0*/  ISETP.GE.U32.AND.EX P1, PT, R17, UR5, PT, P4 ;  /* 0x0000000511007c0c */ /* 0x000fe4000bf26140 */
[----:B------:R-:W-:-:S04]  /*59d0*/  SEL R4, RZ, 0x1, !P3 ;  /* 0x00000001ff047807 */ /* 0x000fc80005800000 */
[----:B------:R-:W-:Y:S02]  /*59e0*/  LOP3.LUT R0, R4, R0, R5, 0x96, !PT ;  /* 0x0000000004007212 */ /* 0x000fe400078e9605 */
[----:B------:R-:W-:-:S05]  /*59f0*/  PRMT R4, RZ, 0x7610, R4 ;  /* 0x00007610ff047816 */ /* 0x000fca0000000004 */
[----:B------:R-:W-:Y:S05]  /*5a00*/  @P1 BRA `(.L_x_107) ;  /* 0x0000000400501947 */ /* 0x000fea0003800000 */
[----:B------:R-:W-:Y:S01]  /*5a10*/  ULDC.64 UR4, c[0x0][0x628] ;  /* 0x00018a0000047ab9 */ /* 0x000fe20000000a00 */
[----:B------:R-:W0:Y:S01]  /*5a20*/  S2R R14, SR_CTAID.X ;  /* 0x00000000000e7919 */ /* 0x000e220000002500 */
[----:B------:R-:W-:Y:S01]  /*5a30*/  ISETP.NE.U32.AND P1, PT, RZ, UR4, PT ;  /* 0x00000004ff007c0c */ /* 0x000fe2000bf25070 */
[----:B------:R-:W-:Y:S01]  /*5a40*/  ULDC UR7, c[0x0][0x630] ;  /* 0x00018c0000077ab9 */ /* 0x000fe20000000800 */
[----:B------:R-:W-:Y:S01]  /*5a50*/  IMAD.MOV.U32 R4, RZ, RZ, R16 ;  /* 0x000000ffff047224 */ /* 0x000fe200078e0010 */
[----:B------:R-:W1:Y:S01]  /*5a60*/  S2R R13, SR_CTAID.Y ;  /* 0x00000000000d7919 */ /* 0x000e620000002600 */
[----:B------:R-:W-:Y:S01]  /*5a70*/  ISETP.NE.AND.EX P1, PT, RZ, UR5, PT, P1 ;  /* 0x00000005ff007c0c */ /* 0x000fe2000bf25310 */
[----:B------:R-:W-:-:S12]  /*5a80*/  IMAD.MOV.U32 R5, RZ, RZ, R17 ;  /* 0x000000ffff057224 */ /* 0x000fd800078e0011 */
[----:B------:R-:W-:Y:S05]  /*5a90*/  @!P1 BRA `(.L_x_108) ;  /* 0x0000000000289947 */ /* 0x000fea0003800000 */
[----:B------:R-:W-:Y:S02]  /*5aa0*/  ULDC UR6, c[0x0][0x634] ;  /* 0x00018d0000067ab9 */ /* 0x000fe40000000800 */
[----:B------:R-:W-:-:S05]  /*5ab0*/  IADD3 R9, P1, R16, UR6, RZ ;  /* 0x0000000610097c10 */ /* 0x000fca000ff3e0ff */
[----:B------:R-:W-:-:S04]  /*5ac0*/  IMAD.X R15, RZ, RZ, R17, P1 ;  /* 0x000000ffff0f7224 */ /* 0x000fc800008e0611 */
[----:B------:R-:W-:-:S04]  /*5ad0*/  IMAD.WIDE.U32 R6, R15, UR4, RZ ;  /* 0x000000040f067c25 */ /* 0x000fc8000f8e00ff */
[----:B------:R-:W-:-:S04]  /*5ae0*/  IMAD.WIDE.U32 R6, P1, R9, UR5, R6 ;  /* 0x0000000509067c25 */ /* 0x000fc8000f820006 */
[----:B------:R-:W-:-:S04]  /*5af0*/  IMAD.WIDE.U32 R8, R9, UR4, RZ ;  /* 0x0000000409087c25 */ /* 0x000fc8000f8e00ff */
[----:B------:R-:W-:Y:S01]  /*5b00*/  IMAD.X R5, RZ, RZ, RZ, P1 ;  /* 0x000000ffff057224 */ /* 0x000fe200008e06ff */
[----:B------:R-:W-:Y:S01]  /*5b10*/  IADD3 RZ, P1, R9, R6, RZ ;  /* 0x0000000609ff7210 */ /* 0x000fe20007f3e0ff */
[----:B------:R-:W-:-:S04]  /*5b20*/  IMAD.MOV.U32 R4, RZ, RZ, R7 ;  /* 0x000000ffff047224 */ /* 0x000fc800078e0007 */
[----:B------:R-:W-:-:S08]  /*5b30*/  IMAD.WIDE.U32.X R4, R15, UR5, R4, P1 ;  /* 0x000000050f047c25 */ /* 0x000fd000088e0404 */
.L_x_108:
[--C-:B------:R-:W-:Y:S01]  /*5b40*/  SHF.R.U64 R8, R4, UR7, R5.reuse ;  /* 0x0000000704087c19 */ /* 0x100fe20008001205 */
[----:B------:R-:W-:Y:S01]  /*5b50*/  ULDC.64 UR4, c[0x0][0x620] ;  /* 0x0001880000047ab9 */ /* 0x000fe20000000a00 */
[----:B------:R-:W-:Y:S01]  /*5b60*/  SHF.R.U32.HI R4, RZ, UR7, R5 ;  /* 0x00000007ff047c19 */ /* 0x000fe20008011605 */
[----:B------:R-:W2:Y:S01]  /*5b70*/  LDC R25, c[0x0][0x144] ;  /* 0x00005100ff197b82 */ /* 0x000ea20000000800 */
[----:B------:R-:W-:Y:S01]  /*5b80*/  IADD3 R7, P1, RZ, -R8, RZ ;  /* 0x80000008ff077210 */ /* 0x000fe20007f3e0ff */
[----:B------:R-:W-:Y:S01]  /*5b90*/  ULDC.64 UR8, c[0x0][0x640] ;  /* 0x0001900000087ab9 */ /* 0x000fe20000000a00 */
[----:B0-----:R-:W-:Y:S01]  /*5ba0*/  I2FP.F32.U32 R9, R14 ;  /* 0x0000000e00097245 */ /* 0x001fe20000201000 */
[----:B------:R-:W-:Y:S02]  /*5bb0*/  ULDC UR6, c[0x0][0x608] ;  /* 0x0001820000067ab9 */ /* 0x000fe40000000800 */
[----:B------:R-:W-:Y:S01]  /*5bc0*/  IMAD.X R4, RZ, RZ, ~R4, P1 ;  /* 0x000000ffff047224 */ /* 0x000fe200008e0e04 */
[----:B------:R-:W-:Y:S01]  /*5bd0*/  ISETP.NE.U32.AND P1, PT, RZ, UR8, PT ;  /* 0x00000008ff007c0c */ /* 0x000fe2000bf25070 */
[----:B------:R-:W0:Y:S02]  /*5be0*/  LDC R20, c[0x0][0x148] ;  /* 0x00005200ff147b82 */ /* 0x000e240000000800 */
[----:B------:R-:W-:Y:S01]  /*5bf0*/  IMAD R6, R4, UR4, RZ ;  /* 0x0000000404067c24 */ /* 0x000fe2000f8e02ff */
[----:B------:R-:W-:Y:S01]  /*5c00*/  ISETP.NE.AND.EX P1, PT, RZ, UR9, PT, P1 ;  /* 0x00000009ff007c0c */ /* 0x000fe2000bf25310 */
[----:B------:R-:W-:Y:S01]  /*5c10*/  IMAD.WIDE.U32 R4, R7, UR4, R16 ;  /* 0x0000000407047c25 */ /* 0x000fe2000f8e0010 */
[----:B------:R-:W-:-:S03]  /*5c20*/  ULDC UR4, c[0x0][0x150] ;  /* 0x0000540000047ab9 */ /* 0x000fc60000000800 */
[----:B------:R-:W-:Y:S02]  /*5c30*/  IMAD R7, R7, UR5, R6 ;  /* 0x0000000507077c24 */ /* 0x000fe4000f8e0206 */
[----:B------:R-:W-:Y:S01]  /*5c40*/  FMUL R6, R9, UR4 ;  /* 0x0000000409067c20 */ /* 0x000fe20008400000 */
[----:B------:R-:W-:Y:S01]  /*5c50*/  ULDC UR4, c[0x0][0x618] ;  /* 0x0001860000047ab9 */ /* 0x000fe20000000800 */
[----:B------:R-:W-:Y:S01]  /*5c60*/  ULDC UR5, c[0x0][0x154] ;  /* 0x0000550000057ab9 */ /* 0x000fe20000000800 */
[----:B------:R-:W-:-:S03]  /*5c70*/  IMAD.IADD R5, R5, 0x1, R7 ;  /* 0x0000000105057824 */ /* 0x000fc600078e0207 */
[----:B------:R-:W3:Y:S02]  /*5c80*/  F2I.U32.TRUNC.NTZ R6, R6 ;  /* 0x0000000600067305 */ /* 0x000ee4000020f000 */
[----:B------:R-:W-:Y:S02]  /*5c90*/  SHF.R.U64 R9, R4, UR4, R5 ;  /* 0x0000000404097c19 */ /* 0x000fe40008001205 */
[----:B-1----:R-:W-:-:S05]  /*5ca0*/  I2FP.F32.U32 R4, R13 ;  /* 0x0000000d00047245 */ /* 0x002fca0000201000 */
[----:B------:R-:W-:Y:S01]  /*5cb0*/  FMUL R22, R4, UR5 ;  /* 0x0000000504167c20 */ /* 0x000fe20008400000 */
[----:B------:R-:W-:Y:S01]  /*5cc0*/  SHF.R.U32.HI R4, RZ, UR4, R5 ;  /* 0x00000004ff047c19 */ /* 0x000fe20008011605 */
[----:B------:R-:W-:-:S03]  /*5cd0*/  ULDC UR4, c[0x0][0x658] ;  /* 0x0001960000047ab9 */ /* 0x000fc60000000800 */
[--C-:B------:R-:W-:Y:S01]  /*5ce0*/  SHF.R.U64 R21, R9, UR6, R4.reuse ;  /* 0x0000000609157c19 */ /* 0x100fe20008001204 */
[----:B------:R-:W1:Y:S01]  /*5cf0*/  F2I.U32.TRUNC.NTZ R22, R22 ;  /* 0x0000001600167305 */ /* 0x000e62000020f000 */
[----:B------:R-:W-:Y:S01]  /*5d00*/  SHF.R.U32.HI R4, RZ, UR6, R4 ;  /* 0x00000006ff047c19 */ /* 0x000fe20008011604 */
[----:B---3--:R-:W-:-:S03]  /*5d10*/  IMAD.MOV R6, RZ, RZ, -R6 ;  /* 0x000000ffff067224 */ /* 0x008fc600078e0a06 */
[----:B------:R-:W-:Y:S01]  /*5d20*/  SHF.R.U64 R15, R21, UR4, R4 ;  /* 0x00000004150f7c19 */ /* 0x000fe20008001204 */
[----:B--2---:R-:W-:Y:S01]  /*5d30*/  IMAD R14, R25, R6, R14 ;  /* 0x00000006190e7224 */ /* 0x004fe200078e020e */
[----:B------:R-:W-:-:S03]  /*5d40*/  SHF.R.U32.HI R23, RZ, UR4, R4 ;  /* 0x00000004ff177c19 */ /* 0x000fc60008011604 */
[----:B------:R-:W-:Y:S02]  /*5d50*/  IMAD.MOV.U32 R4, RZ, RZ, R15 ;  /* 0x000000ffff047224 */ /* 0x000fe400078e000f */
[----:B------:R-:W-:Y:S01]  /*5d60*/  IMAD.MOV.U32 R5, RZ, RZ, R23 ;  /* 0x000000ffff057224 */ /* 0x000fe200078e0017 */
[----:B-1----:R-:W-:Y:S06]  /*5d70*/  @!P1 BRA `(.L_x_109) ;  /* 0x0000000000289947 */ /* 0x002fec0003800000 */
[----:B------:R-:W-:Y:S02]  /*5d80*/  ULDC UR4, c[0x0][0x64c] ;  /* 0x0001930000047ab9 */ /* 0x000fe40000000800 */
[----:B------:R-:W-:-:S05]  /*5d90*/  IADD3 R5, P1, R15, UR4, RZ ;  /* 0x000000040f057c10 */ /* 0x000fca000ff3e0ff */
[----:B------:R-:W-:-:S04]  /*5da0*/  IMAD.X R23, RZ, RZ, R23, P1 ;  /* 0x000000ffff177224 */ /* 0x000fc800008e0617 */
[----:B------:R-:W-:-:S04]  /*5db0*/  IMAD.WIDE.U32 R6, R23, UR8, RZ ;  /* 0x0000000817067c25 */ /* 0x000fc8000f8e00ff */
[----:B------:R-:W-:-:S04]  /*5dc0*/  IMAD.WIDE.U32 R6, P1, R5, UR9, R6 ;  /* 0x0000000905067c25 */ /* 0x000fc8000f820006 */
[----:B------:R-:W-:-:S04]  /*5dd0*/  IMAD.WIDE.U32 R4, R5, UR8, RZ ;  /* 0x0000000805047c25 */ /* 0x000fc8000f8e00ff */
[----:B------:R-:W-:Y:S01]  /*5de0*/  IMAD.MOV.U32 R4, RZ, RZ, R7 ;  /* 0x000000ffff047224 */ /* 0x000fe200078e0007 */
[----:B------:R-:W-:Y:S01]  /*5df0*/  IADD3 RZ, P3, R5, R6, RZ ;  /* 0x0000000605ff7210 */ /* 0x000fe20007f7e0ff */
[----:B------:R-:W-:-:S04]  /*5e00*/  IMAD.X R5, RZ, RZ, RZ, P1 ;  /* 0x000000ffff057224 */ /* 0x000fc800008e06ff */
[----:B------:R-:W-:-:S08]  /*5e10*/  IMAD.WIDE.U32.X R4, R23, UR9, R4, P3 ;  /* 0x0000000917047c25 */ /* 0x000fd000098e0404 */
.L_x_109:
[----:B------:R-:W-:Y:S01]  /*5e20*/  ISETP.NE.AND P1, PT, R2, 0x1, PT ;  /* 0x000000010200780c */ /* 0x000fe20003f25270 */
[----:B------:R-:W-:Y:S01]  /*5e30*/  ULDC UR4, c[0x0][0x648] ;  /* 0x0001920000047ab9 */ /* 0x000fe20000000800 */
[----:B------:R-:W-:Y:S01]  /*5e40*/  LOP3.LUT R21, R21, UR29, RZ, 0xc0, !PT ;  /* 0x0000001d15157c12 */ /* 0x000fe2000f8ec0ff */
[----:B------:R-:W-:Y:S01]  /*5e50*/  IMAD.MOV R22, RZ, RZ, -R22 ;  /* 0x000000ffff167224 */ /* 0x000fe200078e0a16 */
[----:B------:R-:W-:Y:S01]  /*5e60*/  SHF.R.U64 R4, R4, UR4, R5 ;  /* 0x0000000404047c19 */ /* 0x000fe20008001205 */
[----:B------:R-:W-:Y:S01]  /*5e70*/  ULDC UR4, c[0x0][0x638] ;  /* 0x00018e0000047ab9 */ /* 0x000fe20000000800 */
[----:B------:R-:W-:Y:S01]  /*5e80*/  ULDC UR5, c[0x0][0x610] ;  /* 0x0001840000057ab9 */ /* 0x000fe20000000800 */
[----:B------:R-:W-:Y:S02]  /*5e90*/  IMAD.MOV.U32 R5, RZ, RZ, 0x1 ;  /* 0x00000001ff057424 */ /* 0x000fe400078e00ff */
[----:B------:R-:W-:Y:S02]  /*5ea0*/  IMAD.MOV R6, RZ, RZ, -R4 ;  /* 0x000000ffff067224 */ /* 0x000fe400078e0a04 */
[----:B------:R-:W-:Y:S01]  /*5eb0*/  IMAD R21, R4, UR21, R21 ;  /* 0x0000001504157c24 */ /* 0x000fe2000f8e0215 */
[----:B------:R-:W-:Y:S01]  /*5ec0*/  LOP3.LUT R4, R9, UR13, RZ, 0xc0, !PT ;  /* 0x0000000d09047c12 */ /* 0x000fe2000f8ec0ff */
[----:B0-----:R-:W-:-:S02]  /*5ed0*/  @P1 IMAD R14, R20, R22, R13 ;  /* 0x00000016140e1224 */ /* 0x001fc400078e020d */
[----:B------:R-:W-:Y:S01]  /*5ee0*/  IMAD R15, R6, UR4, R15 ;  /* 0x00000004060f7c24 */ /* 0x000fe2000f8e020f */
[----:B------:R-:W-:Y:S01]  /*5ef0*/  ULDC UR4, c[0x0][0x600] ;  /* 0x0001800000047ab9 */ /* 0x000fe20000000800 */
[----:B------:R-:W-:Y:S02]  /*5f00*/  IMAD R14, R21, UR5, R14 ;  /* 0x00000005150e7c24 */ /* 0x000fe4000f8e020e */
[--C-:B------:R-:W-:Y:S01]  /*5f10*/  IMAD R15, R15, UR4, R4.reuse ;  /* 0x000000040f0f7c24 */ /* 0x100fe2000f8e0204 */
[----:B------:R-:W-:-:S04]  /*5f20*/  PRMT R4, R5, 0x7610, R4 ;  /* 0x0000761005047816 */ /* 0x000fc80000000004 */
[----:B------:R-:W-:Y:S02]  /*5f30*/  SEL R20, R15, R14, !P1 ;  /* 0x0000000e0f147207 */ /* 0x000fe40004800000 */
[----:B------:R-:W-:-:S07]  /*5f40*/  SEL R13, R14, R15, !P1 ;  /* 0x0000000f0e0d7207 */ /* 0x000fce0004800000 */
.L_x_107:
[----:B------:R-:W-:Y:S05]  /*5f50*/  BSYNC B1 ;  /* 0x0000000000017941 */ /* 0x000fea0003800000 */
.L_x_106:
[----:B------:R-:W-:-:S13]  /*5f60*/  LOP3.LUT P1, RZ, R4, 0xff, RZ, 0xc0, !PT ;  /* 0x000000ff04ff7812 */ /* 0x000fda000782c0ff */
[----:B------:R-:W-:Y:S05]  /*5f70*/  @P1 BRA `(.L_x_110) ;  /* 0xfffffff000b81947 */ /* 0x000fea000383ffff */
[----:B------:R-:W-:Y:S05]  /*5f80*/  BSYNC B0 ;  /* 0x0000000000007941 */ /* 0x000fea0003800000 */
.L_x_98:
[----:B------:R-:W-:-:S03]  /*5f90*/  UMOV UR4, 0xffffffff ;  /* 0xffffffff00047882 */ /* 0x000fc60000000000 */
[----:B------:R-:W-:Y:S05]  /*5fa0*/  BRA.DIV UR4, `(.L_x_111) ;  /* 0x0000000204d07947 */ /* 0x000fea000b800000 */
[----:B------:R-:W-:-:S13]  /*5fb0*/  ELECT P6, URZ, PT ;  /* 0x00000000003f782f */ /* 0x000fda00038c0000 */
.L_x_123:
[----:B------:R-:W-:Y:S04]  /*5fc0*/  BSSY B0, `(.L_x_112) ;  /* 0x0000019000007945 */ /* 0x000fe80003800000 */
[----:B------:R-:W-:Y:S05]  /*5fd0*/  @!P6 BRA `(.L_x_113) ;  /* 0x00000000005ce947 */ /* 0x000fea0003800000 */
[----:B------:R-:W-:-:S04]  /*5fe0*/  LOP3.LUT R18, R18, 0x2, RZ, 0xfc, !PT ;  /* 0x0000000212127812 */ /* 0x000fc800078efcff */
[----:B------:R-:W-:-:S13]  /*5ff0*/  ISETP.NE.AND P0, PT, R18, 0x3, PT ;  /* 0x000000031200780c */ /* 0x000fda0003f05270 */
[----:B------:R-:W-:Y:S05]  /*6000*/  @!P0 BRA `(.L_x_114) ;  /* 0x0000000000048947 */ /* 0x000fea0003800000 */
[----:B------:R-:W-:Y:S01]  /*6010*/  BPT.TRAP 0x1 ;  /* 0x000000040000795c */ /* 0x000fe20000300000 */
.L_x_114:
[----:B------:R-:W0:Y:S01]  /*6020*/  S2R R5, SR_CgaCtaId ;  /* 0x0000000000057919 */ /* 0x000e220000008800 */
[----:B------:R-:W-:Y:S02]  /*6030*/  MOV R2, 0x400 ;  /* 0x0000040000027802 */ /* 0x000fe40000000f00 */
[----:B------:R-:W-:Y:S02]  /*6040*/  SHF.L.U32 R4, R0, 0x1f, RZ ;  /* 0x0000001f00047819 */ /* 0x000fe400000006ff */
[----:B0-----:R-:W-:-:S05]  /*6050*/  LEA R2, R5, R2, 0x18 ;  /* 0x0000000205027211 */ /* 0x001fca00078ec0ff */
[----:B------:R-:W-:-:S04]  /*6060*/  VIADD R2, R2, 0x10 ;  /* 0x0000001002027836 */ /* 0x000fc80000000000 */
[C---:B------:R-:W-:Y:S02]  /*6070*/  IMAD R7, R3.reuse, 0x8, R2 ;  /* 0x0000000803077824 */ /* 0x040fe400078e0202 */
[----:B------:R-:W-:Y:S02]  /*6080*/  VIADD R3, R3, 0x1 ;  /* 0x0000000103037836 */ /* 0x000fe40000000000 */
[----:B------:R-:W0:Y:S03]  /*6090*/  SYNCS.PHASECHK.TRANS64.TRYWAIT P0, [R7+URZ], R4 ;  /* 0x00000004070075a7 */ /* 0x000e26000800017f */
[----:B------:R-:W-:-:S04]  /*60a0*/  ISETP.NE.AND P1, PT, R3, 0x2, PT ;  /* 0x000000020300780c */ /* 0x000fc80003f25270 */
[----:B------:R-:W-:Y:S02]  /*60b0*/  SEL R5, RZ, 0x1, P1 ;  /* 0x00000001ff057807 */ /* 0x000fe40000800000 */
[----:B------:R-:W-:Y:S02]  /*60c0*/  SEL R3, R3, RZ, P1 ;  /* 0x000000ff03037207 */ /* 0x000fe40000800000 */
[----:B------:R-:W-:Y:S01]  /*60d0*/  LOP3.LUT R0, R0, R5, RZ, 0x3c, !PT ;  /* 0x0000000500007212 */ /* 0x000fe200078e3cff */
[----:B0-----:R-:W-:Y:S06]  /*60e0*/  @!P0 BRA `(.L_x_115) ;  /* 0x0000000000a08947 */ /* 0x001fec0003800000 */
.L_x_124:
[----:B------:R-:W-:Y:S01]  /*60f0*/  IMAD R3, R3, 0x8, R2 ;  /* 0x0000000803037824 */ /* 0x000fe200078e0202 */
[----:B------:R-:W-:-:S07]  /*6100*/  SHF.L.U32 R0, R0, 0x1f, RZ ;  /* 0x0000001f00007819 */ /* 0x000fce00000006ff */
.L_x_116:
[----:B-1----:R1:W2:Y:S02]  /*6110*/  SYNCS.PHASECHK.TRANS64.TRYWAIT P0, [R3+URZ], R0 ;  /* 0x00000000030075a7 */ /* 0x0022a4000800017f */
[----:B--2---:R-:W-:Y:S05]  /*6120*/  @!P0 NANOSLEEP.SYNCS 0x989680 ;  /* 0x009896800000895d */ /* 0x004fea0003900000 */
[----:B------:R-:W2:Y:S02]  /*6130*/  @!P0 SYNCS.PHASECHK.TRANS64 P0, [R3+URZ], R0 ;  /* 0x00000000030085a7 */ /* 0x000ea4000800007f */
[----:B--2---:R-:W-:Y:S05]  /*6140*/  @!P0 BRA `(.L_x_116) ;  /* 0xfffffffc00f08947 */ /* 0x004fea000383ffff */
.L_x_113:
[----:B------:R-:W-:Y:S05]  /*6150*/  BSYNC B0 ;  /* 0x0000000000007941 */ /* 0x000fea0003800000 */
.L_x_112:
[----:B------:R-:W-:Y:S05]  /*6160*/  EXIT ;  /* 0x000000000000794d */ /* 0x000fea0003800000 */
.L_x_17:
[----:B-1----:R1:W2:Y:S02]  /*6170*/  SYNCS.PHASECHK.TRANS64.TRYWAIT P1, [R3+URZ], R0 ;  /* 0x00000000030075a7 */ /* 0x0022a4000802017f */
[----:B--2---:R-:W-:Y:S05]  /*6180*/  @!P1 NANOSLEEP.SYNCS 0x989680 ;  /* 0x009896800000995d */ /* 0x004fea0003900000 */
[----:B------:R-:W2:Y:S02]  /*6190*/  @!P1 SYNCS.PHASECHK.TRANS64 P1, [R3+URZ], R0 ;  /* 0x00000000030095a7 */ /* 0x000ea4000802007f */
[----:B--2---:R-:W-:Y:S05]  /*61a0*/  @!P1 BRA `(.L_x_17) ;  /* 0xfffffffc00f09947 */ /* 0x004fea000383ffff */
[----:B------:R-:W-:Y:S05]  /*61b0*/  BRA `(.L_x_16) ;  /* 0xffffffb000ac7947 */ /* 0x000fea000383ffff */
.L_x_22:
[----:B-1----:R-:W-:-:S04]  /*61c0*/  IMAD.U32 R4, RZ, RZ, UR4 ;  /* 0x00000004ff047e24 */ /* 0x002fc8000f8e00ff */
[----:B------:R1:W2:Y:S03]  /*61d0*/  SYNCS.PHASECHK.TRANS64.TRYWAIT P1, [R4+URZ], R3 ;  /* 0x00000003040075a7 */ /* 0x0002a6000802017f */
[----:B--2---:R-:W-:Y:S05]  /*61e0*/  @!P1 NANOSLEEP.SYNCS 0x989680 ;  /* 0x009896800000995d */ /* 0x004fea0003900000 */
[----:B------:R-:W2:Y:S02]  /*61f0*/  @!P1 SYNCS.PHASECHK.TRANS64 P1, [R4+URZ], R3 ;  /* 0x00000003040095a7 */ /* 0x000ea4000802007f */
[----:B--2---:R-:W-:Y:S05]  /*6200*/  @!P1 BRA `(.L_x_22) ;  /* 0xfffffffc00ec9947 */ /* 0x004fea000383ffff */
[----:B------:R-:W-:Y:S05]  /*6210*/  BRA `(.L_x_21) ;  /* 0xffffffb800d07947 */ /* 0x000fea000383ffff */
.L_x_99:
[----:B------:R-:W-:Y:S01]  /*6220*/  BSSY B1, `(.L_x_117) ;  /* 0x0000006000017945 */ /* 0x000fe20003800000 */
[----:B------:R-:W-:-:S07]  /*6230*/  IMAD.MOV.U32 R15, RZ, RZ, -0x1 ;  /* 0xffffffffff0f7424 */ /* 0x000fce00078e00ff */
[----:B------:R-:W-:Y:S05]  /*6240*/  WARPSYNC.COLLECTIVE R15, `(.L_x_118) ;  /* 0x000000000f0c7348 */ /* 0x000fea0003c00000 */
[----:B------:R-:W-:Y:S02]  /*6250*/  ELECT P6, UR62, PT ;  /* 0x00000000003e782f */ /* 0x000fe400038c0000 */
[----:B------:R-:W-:Y:S01]  /*6260*/  MOV R14, UR62 ;  /* 0x0000003e000e7c02 */ /* 0x000fe20008000f00 */
[----:B------:R-:W-:Y:S10]  /*6270*/  ENDCOLLECTIVE ;  /* 0x000000000000791b */ /* 0x000ff40003800000 */
.L_x_118:
[----:B------:R-:W-:Y:S05]  /*6280*/  BSYNC B1 ;  /* 0x0000000000017941 */ /* 0x000fea0003800000 */
.L_x_117:
[----:B------:R-:W-:Y:S05]  /*6290*/  BRA `(.L_x_119) ;  /* 0xffffffec00fc7947 */ /* 0x000fea000383ffff */
.L_x_102:
[----:B0-----:R0:W1:Y:S02]  /*62a0*/  SYNCS.PHASECHK.TRANS64.TRYWAIT P1, [R14+URZ+0x10], R7 ;  /* 0x000010070e0075a7 */ /* 0x001064000802017f */
[----:B-1----:R-:W-:Y:S05]  /*62b0*/  @!P1 NANOSLEEP.SYNCS 0x989680 ;  /* 0x009896800000995d */ /* 0x002fea0003900000 */
[----:B------:R-:W1:Y:S02]  /*62c0*/  @!P1 SYNCS.PHASECHK.TRANS64 P1, [R14+URZ+0x10], R7 ;  /* 0x000010070e0095a7 */ /* 0x000e64000802007f */
[----:B-1----:R-:W-:Y:S05]  /*62d0*/  @!P1 BRA `(.L_x_102) ;  /* 0xfffffffc00f09947 */ /* 0x002fea000383ffff */
[----:B------:R-:W-:Y:S05]  /*62e0*/  BRA `(.L_x_120) ;  /* 0xfffffff000307947 */ /* 0x000fea000383ffff */
.L_x_111:
[----:B------:R-:W-:Y:S01]  /*62f0*/  BSSY B0, `(.L_x_121) ;  /* 0x0000006000007945 */ /* 0x000fe20003800000 */
[----:B------:R-:W-:-:S07]  /*6300*/  IMAD.MOV.U32 R15, RZ, RZ, -0x1 ;  /* 0xffffffffff0f7424 */ /* 0x000fce00078e00ff */
[----:B------:R-:W-:Y:S05]  /*6310*/  WARPSYNC.COLLECTIVE R15, `(.L_x_122) ;  /* 0x000000000f0c7348 */ /* 0x000fea0003c00000 */
[----:B------:R-:W-:Y:S02]  /*6320*/  ELECT P6, UR62, PT ;  /* 0x00000000003e782f */ /* 0x000fe400038c0000 */
[----:B------:R-:W-:Y:S01]  /*6330*/  MOV R14, UR62 ;  /* 0x0000003e000e7c02 */ /* 0x000fe20008000f00 */
[----:B------:R-:W-:Y:S10]  /*6340*/  ENDCOLLECTIVE ;  /* 0x000000000000791b */ /* 0x000ff40003800000 */
.L_x_122:
[----:B------:R-:W-:Y:S05]  /*6350*/  BSYNC B0 ;  /* 0x0000000000007941 */ /* 0x000fea0003800000 */
.L_x_121:
[----:B------:R-:W-:Y:S05]  /*6360*/  BRA `(.L_x_123) ;  /* 0xfffffffc00147947 */ /* 0x000fea000383ffff */
.L_x_115:
[----:B0-----:R0:W1:Y:S02]  /*6370*/  SYNCS.PHASECHK.TRANS64.TRYWAIT P0, [R7+URZ], R4 ;  /* 0x00000004070075a7 */ /* 0x001064000800017f */
[----:B-1----:R-:W-:Y:S05]  /*6380*/  @!P0 NANOSLEEP.SYNCS 0x989680 ;  /* 0x009896800000895d */ /* 0x002fea0003900000 */
[----:B------:R-:W1:Y:S02]  /*6390*/  @!P0 SYNCS.PHASECHK.TRANS64 P0, [R7+URZ], R4 ;  /* 0x00000004070085a7 */ /* 0x000e64000800007f */
[----:B-1----:R-:W-:Y:S05]  /*63a0*/  @!P0 BRA `(.L_x_115) ;  /* 0xfffffffc00f08947 */ /* 0x002fea000383ffff */
[----:B------:R-:W-:Y:S05]  /*63b0*/  BRA `(.L_x_124) ;  /* 0xfffffffc004c7947 */ /* 0x000fea000383ffff */
.L_x_125:
[----:B------:R-:W-:-:S00]  /*63c0*/  BRA `(.L_x_125) ;  /* 0xfffffffc00fc7947 */ /* 0x000fc0000383ffff */
[----:B------:R-:W-:-:S00]  /*63d0*/  NOP ;  /* 0x0000000000007918 */ /* 0x000fc00000000000 */
        /* <DEDUP_REMOVED lines=10> */
.L_x_126:


//--------------------- .nv.global.init           --------------------------
	.section	.nv.global.init,"aw",@progbits
.nv.global.init:
	.type		$str$22,@object
	.size		$str$22,($str$23 - $str$22)
$str$22:
        /*0000*/ 	.byte	0x6b, 0x5f, 0x74, 0x69, 0x6c, 0x65, 0x5f, 0x63, 0x6f, 0x75, 0x6e, 0x74, 0x20, 0x3e, 0x3d, 0x20
        /*0010*/ 	.byte	0x31, 0x00
	.type		$str$23,@object
	.size		$str$23,(__unnamed_1 - $str$23)
$str$23:
        /*0012*/ 	.byte	0x2f, 0x74, 0x6d, 0x70, 0x2f, 0x63, 0x75, 0x74, 0x6c, 0x61, 0x73, 0x73, 0x5f, 0x73, 0x77, 0x65
        /*0022*/ 	.byte	0x65, 0x70, 0x5f, 0x73, 0x72, 0x63, 0x2f, 0x69, 0x6e, 0x63, 0x6c, 0x75, 0x64, 0x65, 0x2f, 0x63
        /*0032*/ 	.byte	0x75, 0x74, 0x6c, 0x61, 0x73, 0x73, 0x2f, 0x67, 0x65, 0x6d, 0x6d, 0x2f, 0x63, 0x6f, 0x6c, 0x6c
        /*0042*/ 	.byte	0x65, 0x63, 0x74, 0x69, 0x76, 0x65, 0x2f, 0x73, 0x6d, 0x39, 0x30, 0x5f, 0x6d, 0x6d, 0x61, 0x5f
        /*0052*/ 	.byte	0x74, 0x6d, 0x61, 0x5f, 0x67, 0x6d, 0x6d, 0x61, 0x5f, 0x73, 0x73, 0x5f, 0x77, 0x61, 0x72, 0x70
        /*0062*/ 	.byte	0x73, 0x70, 0x65, 0x63, 0x69, 0x61, 0x6c, 0x69, 0x7a, 0x65, 0x64, 0x2e, 0x68, 0x70, 0x70, 0x00
	.type		__unnamed_1,@object
	.size		__unnamed_1,(.L_0 - __unnamed_1)
__unnamed_1:
        /*0072*/ 	.byte	0x76, 0x6f, 0x69, 0x64, 0x20, 0x63, 0x75, 0x74, 0x6c, 0x61, 0x73, 0x73, 0x3a, 0x3a, 0x67, 0x65
        /* <DEDUP_REMOVED lines=175> */
        /*0b72*/ 	.byte	0x00
.L_0:


//--------------------- .nv.shared._ZN7cutlass13device_kernelINS_4gemm6kernel13GemmUniversalIN4cute5tupleIJiiiiEEENS1_10collective13CollectiveMmaINS1_34MainloopSm90TmaGmmaWarpSpecializedILi2ENS5_IJNS4_1CILi1EEESB_SB_EEENS1_35KernelTmaWarpSpecializedCooperativeEEENS5_IJNSA_ILi128EEENSA_ILi64EEESF_EEEfNS5_IJlSB_lEEEfSI_NS4_8TiledMMAINS4_8MMA_AtomIJNS4_4SM904GMMA29MMA_64x64x8_F32TF32TF32_SS_TNILNSM_7ScaleInE1ELSO_1EEEEEENS4_6LayoutINS5_IJNSA_ILi2EEESB_SB_EEENS5_IJSB_NSA_ILi0EEESU_EEEEENS5_IJNS4_10UnderscoreESX_SX_EEEEENS4_13SM90_TMA_LOADENS4_14ComposedLayoutINS4_7SwizzleILi3ELi4ELi3EEENS4_18smem_ptr_flag_bitsILi32EEENSR_INS5_IJNSA_ILi8EEENSA_ILi32EEEEEENS5_IJS17_SB_EEEEEEEvNS4_8identityES10_S1B_vS1C_EENS_8epilogue10collective6detail29Sm90TmaWarpSpecializedAdapterINS1F_15DefaultEpilogueIfSI_SI_NS1E_6thread17LinearCombinationIfLi1EffLNS1J_9ScaleType4KindE0ELNS_15FloatRoundStyleE2EfEENS1_15EpilogueDefaultEEEEEvvEEEEvNT_6ParamsE --------------------------
	.section	.nv.shared._ZN7cutlass13device_kernelINS_4gemm6kernel13GemmUniversalIN4cute5tupleIJiiiiEEENS1_10collective13CollectiveMmaINS1_34MainloopSm90TmaGmmaWarpSpecializedILi2ENS5_IJNS4_1CILi1EEESB_SB_EEENS1_35KernelTmaWarpSpecializedCooperativeEEENS5_IJNSA_ILi128EEENSA_ILi64EEESF_EEEfNS5_IJlSB_lEEEfSI_NS4_8TiledMMAINS4_8MMA_AtomIJNS4_4SM904GMMA29MMA_64x64x8_F32TF32TF32_SS_TNILNSM_7ScaleInE1ELSO_1EEEEEENS4_6LayoutINS5_IJNSA_ILi2EEESB_SB_EEENS5_IJSB_NSA_ILi0EEESU_EEEEENS5_IJNS4_10UnderscoreESX_SX_EEEEENS4_13SM90_TMA_LOADENS4_14ComposedLayoutINS4_7SwizzleILi3ELi4ELi3EEENS4_18smem_ptr_flag_bitsILi32EEENSR_INS5_IJNSA_ILi8EEENSA_ILi32EEEEEENS5_IJS17_SB_EEEEEEEvNS4_8identityES10_S1B_vS1C_EENS_8epilogue10collective6detail29Sm90TmaWarpSpecializedAdapterINS1F_15DefaultEpilogueIfSI_SI_NS1E_6thread17LinearCombinationIfLi1EffLNS1J_9ScaleType4KindE0ELNS_15FloatRoundStyleE2EfEENS1_15EpilogueDefaultEEEEEvvEEEEvNT_6ParamsE,"aw",@nobits
	.sectionflags	@""
	.align	16
	.zero		1024


//--------------------- .nv.shared.reserved.0     --------------------------
	.section	.nv.shared.reserved.0,"aw",@nobits
	.weak		__nv_reservedSMEM_offset_0_alias
	.size		__nv_reservedSMEM_offset_0_alias, 0, 0
	.other		__nv_reservedSMEM_offset_0_alias,@"STO_CUDA_RESERVED_SHARED STV_DEFAULT"
__nv_reservedSMEM_offset_0_alias:
	.zero		0


//--------------------- .nv.global                --------------------------
	.section	.nv.global,"aw",@nobits
.nv.global:
	.type		_ZN40_INTERNAL_4e06dab6_4_k_cu_069a0339_364654cute1_E,@object
	.size		_ZN40_INTERNAL_4e06dab6_4_k_cu_069a0339_364654cute1_E,(_ZN40_INTERNAL_4e06dab6_4_k_cu_069a0339_364654cuda3std3__45__cpo6cbeginE - _ZN40_INTERNAL_4e06dab6_4_k_cu_069a0339_364654cute1_E)
_ZN40_INTERNAL_4e06dab6_4_k_cu_069a0339_364654cute1_E:
	.zero		1
	.type		_ZN40_INTERNAL_4e06dab6_4_k_cu_069a0339_364654cuda3std3__45__cpo6cbeginE,@object
	.size		_ZN40_INTERNAL_4e06dab6_4_k_cu_069a0339_364654cuda3std3__45__cpo6cbeginE,(_ZN40_INTERNAL_4e06dab6_4_k_cu_069a0339_364654cuda3std3__48in_placeE - _ZN40_INTERNAL_4e06dab6_4_k_cu_069a0339_364654cuda3std3__45__cpo6cbeginE)
_ZN40_INTERNAL_4e06dab6_4_k_cu_069a0339_364654cuda3std3__45__cpo6cbeginE:
	.zero		1
	.type		_ZN40_INTERNAL_4e06dab6_4_k_cu_069a0339_364654cuda3std3__48in_placeE,@object
	.size		_ZN40_INTERNAL_4e06dab6_4_k_cu_069a0339_364654cuda3std3__48in_placeE,(_ZN40_INTERNAL_4e06dab6_4_k_cu_069a0339_364654cuda3std6ranges3__45__cpo9iter_moveE - _ZN40_INTERNAL_4e06dab6_4_k_cu_069a0339_364654cuda3std3__48in_placeE)
_ZN40_INTERNAL_4e06dab6_4_k_cu_069a0339_364654cuda3std3__48in_placeE:
	.zero		1
	.type		_ZN40_INTERNAL_4e06dab6_4_k_cu_069a0339_364654cuda3std6ranges3__45__cpo9iter_moveE,@object
	.size		_ZN40_INTERNAL_4e06dab6_4_k_cu_069a0339_364654cuda3std6ranges3__45__cpo9iter_moveE,(_ZN40_INTERNAL_4e06dab6_4_k_cu_069a0339_364654cuda3std3__45__cpo5beginE - _ZN40_INTERNAL_4e06dab6_4_k_cu_069a0339_364654cuda3std6ranges3__45__cpo9iter_moveE)
_ZN40_INTERNAL_4e06dab6_4_k_cu_069a0339_364654cuda3std6ranges3__45__cpo9iter_moveE:
	.zero		1
	.type		_ZN40_INTERNAL_4e06dab6_4_k_cu_069a0339_364654cuda3std3__45__cpo5beginE,@object
	.size		_ZN40_INTERNAL_4e06dab6_4_k_cu_069a0339_364654cuda3std3__45__cpo5beginE,(_ZN40_INTERNAL_4e06dab6_4_k_cu_069a0339_364654cuda3std3__442_GLOBAL__N__4e06dab6_4_k_cu_069a0339_364656ignoreE - _ZN40_INTERNAL_4e06dab6_4_k_cu_069a0339_364654cuda3std3__45__cpo5beginE)
_ZN40_INTERNAL_4e06dab6_4_k_cu_069a0339_364654cuda3std3__45__cpo5beginE:
	.zero		1
	.type		_ZN40_INTERNAL_4e06dab6_4_k_cu_069a0339_364654cuda3std3__442_GLOBAL__N__4e06dab6_4_k_cu_069a0339_364656ignoreE,@object
	.size		_ZN40_INTERNAL_4e06dab6_4_k_cu_069a0339_364654cuda3std3__442_GLOBAL__N__4e06dab6_4_k_cu_069a0339_364656ignoreE,(_ZN40_INTERNAL_4e06dab6_4_k_cu_069a0339_364654cute7productE - _ZN40_INTERNAL_4e06dab6_4_k_cu_069a0339_364654cuda3std3__442_GLOBAL__N__4e06dab6_4_k_cu_069a0339_364656ignoreE)
_ZN40_INTERNAL_4e06dab6_4_k_cu_069a0339_364654cuda3std3__442_GLOBAL__N__4e06dab6_4_k_cu_069a0339_364656ignoreE:
	.zero		1
	.type		_ZN40_INTERNAL_4e06dab6_4_k_cu_069a0339_364654cute7productE,@object
	.size		_ZN40_INTERNAL_4e06dab6_4_k_cu_069a0339_364654cute7productE,(_ZN40_INTERNAL_4e06dab6_4_k_cu_069a0339_364654cuda3std3__45__cpo3endE - _ZN40_INTERNAL_4e06dab6_4_k_cu_069a0339_364654cute7productE)
_ZN40_INTERNAL_4e06dab6_4_k_cu_069a0339_364654cute7productE:
	.zero		1
	.type		_ZN40_INTERNAL_4e06dab6_4_k_cu_069a0339_364654cuda3std3__45__cpo3endE,@object
	.size		_ZN40_INTERNAL_4e06dab6_4_k_cu_069a0339_364654cuda3std3__45__cpo3endE,(_ZN40_INTERNAL_4e06dab6_4_k_cu_069a0339_364654cuda3std3__419piecewise_constructE - _ZN40_INTERNAL_4e06dab6_4_k_cu_069a0339_364654cuda3std3__45__cpo3endE)
_ZN40_INTERNAL_4e06dab6_4_k_cu_069a0339_364654cuda3std3__45__cpo3endE:
	.zero		1
	.type		_ZN40_INTERNAL_4e06dab6_4_k_cu_069a0339_364654cuda3std3__419piecewise_constructE,@object
	.size		_ZN40_INTERNAL_4e06dab6_4_k_cu_069a0339_364654cuda3std3__419piecewise_constructE,(_ZN40_INTERNAL_4e06dab6_4_k_cu_069a0339_364654cuda3std3__45__cpo4cendE - _ZN40_INTERNAL_4e06dab6_4_k_cu_069a0339_364654cuda3std3__419piecewise_constructE)
_ZN40_INTERNAL_4e06dab6_4_k_cu_069a0339_364654cuda3std3__419piecewise_constructE:
	.zero		1
	.type		_ZN40_INTERNAL_4e06dab6_4_k_cu_069a0339_364654cuda3std3__45__cpo4cendE,@object
	.size		_ZN40_INTERNAL_4e06dab6_4_k_cu_069a0339_364654cuda3std3__45__cpo4cendE,(_ZN40_INTERNAL_4e06dab6_4_k_cu_069a0339_364654cuda3std6ranges3__45__cpo4swapE - _ZN40_INTERNAL_4e06dab6_4_k_cu_069a0339_364654cuda3std3__45__cpo4cendE)
_ZN40_INTERNAL_4e06dab6_4_k_cu_069a0339_364654cuda3std3__45__cpo4cendE:
	.zero		1
	.type		_ZN40_INTERNAL_4e06dab6_4_k_cu_069a0339_364654cuda3std6ranges3__45__cpo4swapE,@object
	.size		_ZN40_INTERNAL_4e06dab6_4_k_cu_069a0339_364654cuda3std6ranges3__45__cpo4swapE,(.L_8 - _ZN40_INTERNAL_4e06dab6_4_k_cu_069a0339_364654cuda3std6ranges3__45__cpo4swapE)
_ZN40_INTERNAL_4e06dab6_4_k_cu_069a0339_364654cuda3std6ranges3__45__cpo4swapE:
	.zero		1
.L_8:


//--------------------- .nv.constant0._ZN7cutlass13device_kernelINS_4gemm6kernel13GemmUniversalIN4cute5tupleIJiiiiEEENS1_10collective13CollectiveMmaINS1_34MainloopSm90TmaGmmaWarpSpecializedILi2ENS5_IJNS4_1CILi1EEESB_SB_EEENS1_35KernelTmaWarpSpecializedCooperativeEEENS5_IJNSA_ILi128EEENSA_ILi64EEESF_EEEfNS5_IJlSB_lEEEfSI_NS4_8TiledMMAINS4_8MMA_AtomIJNS4_4SM904GMMA29MMA_64x64x8_F32TF32TF32_SS_TNILNSM_7ScaleInE1ELSO_1EEEEEENS4_6LayoutINS5_IJNSA_ILi2EEESB_SB_EEENS5_IJSB_NSA_ILi0EEESU_EEEEENS5_IJNS4_10UnderscoreESX_SX_EEEEENS4_13SM90_TMA_LOADENS4_14ComposedLayoutINS4_7SwizzleILi3ELi4ELi3EEENS4_18smem_ptr_flag_bitsILi32EEENSR_INS5_IJNSA_ILi8EEENSA_ILi32EEEEEENS5_IJS17_SB_EEEEEEEvNS4_8identityES10_S1B_vS1C_EENS_8epilogue10collective6detail29Sm90TmaWarpSpecializedAdapterINS1F_15DefaultEpilogueIfSI_SI_NS1E_6thread17LinearCombinationIfLi1EffLNS1J_9ScaleType4KindE0ELNS_15FloatRoundStyleE2EfEENS1_15EpilogueDefaultEEEEEvvEEEEvNT_6ParamsE --------------------------
	.section	.nv.constant0._ZN7cutlass13device_kernelINS_4gemm6kernel13GemmUniversalIN4cute5tupleIJiiiiEEENS1_10collective13CollectiveMmaINS1_34MainloopSm90TmaGmmaWarpSpecializedILi2ENS5_IJNS4_1CILi1EEESB_SB_EEENS1_35KernelTmaWarpSpecializedCooperativeEEENS5_IJNSA_ILi128EEENSA_ILi64EEESF_EEEfNS5_IJlSB_lEEEfSI_NS4_8TiledMMAINS4_8MMA_AtomIJNS4_4SM904GMMA29MMA_64x64x8_F32TF32TF32_SS_TNILNSM_7ScaleInE1ELSO_1EEEEEENS4_6LayoutINS5_IJNSA_ILi2EEESB_SB_EEENS5_IJSB_NSA_ILi0EEESU_EEEEENS5_IJNS4_10UnderscoreESX_SX_EEEEENS4_13SM90_TMA_LOADENS4_14ComposedLayoutINS4_7SwizzleILi3ELi4ELi3EEENS4_18smem_ptr_flag_bitsILi32EEENSR_INS5_IJNSA_ILi8EEENSA_ILi32EEEEEENS5_IJS17_SB_EEEEEEEvNS4_8identityES10_S1B_vS1C_EENS_8epilogue10collective6detail29Sm90TmaWarpSpecializedAdapterINS1F_15DefaultEpilogueIfSI_SI_NS1E_6thread17LinearCombinationIfLi1EffLNS1J_9ScaleType4KindE0ELNS_15FloatRoundStyleE2EfEENS1_15EpilogueDefaultEEEEEvvEEEEvNT_6ParamsE,"a",@progbits
	.sectionflags	@""
	.align	4
.nv.constant0._ZN7cutlass13device_kernelINS_4gemm6kernel13GemmUniversalIN4cute5tupleIJiiiiEEENS1_10collective13CollectiveMmaINS1_34MainloopSm90TmaGmmaWarpSpecializedILi2ENS5_IJNS4_1CILi1EEESB_SB_EEENS1_35KernelTmaWarpSpecializedCooperativeEEENS5_IJNSA_ILi128EEENSA_ILi64EEESF_EEEfNS5_IJlSB_lEEEfSI_NS4_8TiledMMAINS4_8MMA_AtomIJNS4_4SM904GMMA29MMA_64x64x8_F32TF32TF32_SS_TNILNSM_7ScaleInE1ELSO_1EEEEEENS4_6LayoutINS5_IJNSA_ILi2EEESB_SB_EEENS5_IJSB_NSA_ILi0EEESU_EEEEENS5_IJNS4_10UnderscoreESX_SX_EEEEENS4_13SM90_TMA_LOADENS4_14ComposedLayoutINS4_7SwizzleILi3ELi4ELi3EEENS4_18smem_ptr_flag_bitsILi32EEENSR_INS5_IJNSA_ILi8EEENSA_ILi32EEEEEENS5_IJS17_SB_EEEEEEEvNS4_8identityES10_S1B_vS1C_EENS_8epilogue10collective6detail29Sm90TmaWarpSpecializedAdapterINS1F_15DefaultEpilogueIfSI_SI_NS1E_6thread17LinearCombinationIfLi1EffLNS1J_9ScaleType4KindE0ELNS_15FloatRoundStyleE2EfEENS1_15EpilogueDefaultEEEEEvvEEEEvNT_6ParamsE:
	.zero		1664


//--------------------- SYMBOLS --------------------------

	.type		.nv.reservedSmem.offset0,@object
	.size		.nv.reservedSmem.offset0,0x4
	.type		__assertfail,@function
